	.target	sm_90a

	.elftype	@"ET_EXEC"


//--------------------- .note.nv.tkinfo           --------------------------
	.section	.note.nv.tkinfo,"",@"SHT_NOTE"
	.sectionflags	@"SHF_NOTE_NV_TKINFO"
	.tkinfo
        /*0018*/ 	.word	0x00000002
        /*0030*/ 	.string	""
        /*0030*/ 	.string	"ptxas"
        /*0030*/ 	.string	"Cuda compilation tools, release 13.0, V13.0.88"
        /*0030*/ 	.string	"Build cuda_13.0.r13.0/compiler.36424714_0"
        /*0030*/ 	.string	"-arch sm_90a -m 64 "



//--------------------- .note.nv.cuinfo           --------------------------
	.section	.note.nv.cuinfo,"",@"SHT_NOTE"
	.sectionflags	@"SHF_NOTE_NV_CUINFO"
        /*0018*/ 	.short	0x0002
        /*001a*/ 	.short	0x005a
        /*001c*/ 	.short	0x0082
	.zero		2


//--------------------- .nv.info                  --------------------------
	.section	.nv.info,"",@"SHT_CUDA_INFO"
	.align	4


	//----- nvinfo : EIATTR_REGCOUNT
	.align		4
        /*0000*/ 	.byte	0x04, 0x2f
        /*0002*/ 	.short	(.L_15 - .L_14)
	.align		4
.L_14:
        /*0004*/ 	.word	index@(_ZN7cutlass13device_kernelINS_4gemm6kernel13GemmUniversalIN4cute5tupleIJiiiiEEENS1_10collective13CollectiveMmaINS1_34MainloopSm90TmaGmmaWarpSpecializedILi6ENS5_IJNS4_1CILi2EEENSA_ILi1EEESC_EEENS1_35KernelTmaWarpSpecializedCooperativeEEENS5_IJNSA_ILi128EEENSA_ILi8EEESG_EEENS_6half_tENS5_IJlSC_lEEESJ_SK_NS4_8TiledMMAINS4_8MMA_AtomIJNS4_4SM904GMMA24MMA_64x8x16_F32F16F16_SSILNSO_5MajorE0ELSQ_0ELNSO_7ScaleInE1ELSR_1EEEEEENS4_6LayoutISD_NS5_IJSC_NSA_ILi0EEESV_EEEEENS5_IJNS4_10UnderscoreESY_SY_EEEEENS4_13SM90_TMA_LOADENS4_14ComposedLayoutINS4_7SwizzleILi3ELi4ELi3EEENS4_18smem_ptr_flag_bitsILi16EEENSU_INS5_IJSH_NSA_ILi64EEEEEENS5_IJS17_SC_EEEEEEEvNS4_8identityENS4_23SM90_TMA_LOAD_MULTICASTES1B_vS1C_EENS_8epilogue10collective6detail29Sm90TmaWarpSpecializedAdapterINS1G_15DefaultEpilogueISJ_SK_SK_NS1F_6thread17LinearCombinationISJ_Li1EffLNS1K_9ScaleType4KindE0ELNS_15FloatRoundStyleE2ESJ_EENS1_15EpilogueDefaultEEEEEvvEEEEvNT_6ParamsE)
        /*0008*/ 	.word	0x000000a8


	//----- nvinfo : EIATTR_FRAME_SIZE
	.align		4
.L_15:
        /*000c*/ 	.byte	0x04, 0x11
        /*000e*/ 	.short	(.L_17 - .L_16)
	.align		4
.L_16:
        /*0010*/ 	.word	index@(_ZN7cutlass13device_kernelINS_4gemm6kernel13GemmUniversalIN4cute5tupleIJiiiiEEENS1_10collective13CollectiveMmaINS1_34MainloopSm90TmaGmmaWarpSpecializedILi6ENS5_IJNS4_1CILi2EEENSA_ILi1EEESC_EEENS1_35KernelTmaWarpSpecializedCooperativeEEENS5_IJNSA_ILi128EEENSA_ILi8EEESG_EEENS_6half_tENS5_IJlSC_lEEESJ_SK_NS4_8TiledMMAINS4_8MMA_AtomIJNS4_4SM904GMMA24MMA_64x8x16_F32F16F16_SSILNSO_5MajorE0ELSQ_0ELNSO_7ScaleInE1ELSR_1EEEEEENS4_6LayoutISD_NS5_IJSC_NSA_ILi0EEESV_EEEEENS5_IJNS4_10UnderscoreESY_SY_EEEEENS4_13SM90_TMA_LOADENS4_14ComposedLayoutINS4_7SwizzleILi3ELi4ELi3EEENS4_18smem_ptr_flag_bitsILi16EEENSU_INS5_IJSH_NSA_ILi64EEEEEENS5_IJS17_SC_EEEEEEEvNS4_8identityENS4_23SM90_TMA_LOAD_MULTICASTES1B_vS1C_EENS_8epilogue10collective6detail29Sm90TmaWarpSpecializedAdapterINS1G_15DefaultEpilogueISJ_SK_SK_NS1F_6thread17LinearCombinationISJ_Li1EffLNS1K_9ScaleType4KindE0ELNS_15FloatRoundStyleE2ESJ_EENS1_15EpilogueDefaultEEEEEvvEEEEvNT_6ParamsE)
        /*0014*/ 	.word	0x00000000


	//----- nvinfo : EIATTR_MIN_STACK_SIZE
	.align		4
.L_17:
        /*0018*/ 	.byte	0x04, 0x12
        /*001a*/ 	.short	(.L_19 - .L_18)
	.align		4
.L_18:
        /*001c*/ 	.word	index@(_ZN7cutlass13device_kernelINS_4gemm6kernel13GemmUniversalIN4cute5tupleIJiiiiEEENS1_10collective13CollectiveMmaINS1_34MainloopSm90TmaGmmaWarpSpecializedILi6ENS5_IJNS4_1CILi2EEENSA_ILi1EEESC_EEENS1_35KernelTmaWarpSpecializedCooperativeEEENS5_IJNSA_ILi128EEENSA_ILi8EEESG_EEENS_6half_tENS5_IJlSC_lEEESJ_SK_NS4_8TiledMMAINS4_8MMA_AtomIJNS4_4SM904GMMA24MMA_64x8x16_F32F16F16_SSILNSO_5MajorE0ELSQ_0ELNSO_7ScaleInE1ELSR_1EEEEEENS4_6LayoutISD_NS5_IJSC_NSA_ILi0EEESV_EEEEENS5_IJNS4_10UnderscoreESY_SY_EEEEENS4_13SM90_TMA_LOADENS4_14ComposedLayoutINS4_7SwizzleILi3ELi4ELi3EEENS4_18smem_ptr_flag_bitsILi16EEENSU_INS5_IJSH_NSA_ILi64EEEEEENS5_IJS17_SC_EEEEEEEvNS4_8identityENS4_23SM90_TMA_LOAD_MULTICASTES1B_vS1C_EENS_8epilogue10collective6detail29Sm90TmaWarpSpecializedAdapterINS1G_15DefaultEpilogueISJ_SK_SK_NS1F_6thread17LinearCombinationISJ_Li1EffLNS1K_9ScaleType4KindE0ELNS_15FloatRoundStyleE2ESJ_EENS1_15EpilogueDefaultEEEEEvvEEEEvNT_6ParamsE)
        /*0020*/ 	.word	0x00000000
.L_19:


//--------------------- .nv.compat                --------------------------
	.section	.nv.compat,"",@"SHT_CUDA_COMPAT_INFO"
	.align	4
        /*0000*/ 	.byte	0x02, 0x09, 0x01, 0x00, 0x02, 0x02, 0x04, 0x00, 0x02, 0x05, 0x05, 0x00, 0x03, 0x07, 0x01, 0x01
        /*0010*/ 	.byte	0x02, 0x03, 0x01, 0x00, 0x02, 0x06, 0x01, 0x00, 0x04, 0x0b, 0x08, 0x00, 0x00, 0x00, 0x00, 0x00
        /*0020*/ 	.byte	0x00, 0x00, 0x00, 0x00


//--------------------- .nv.info._ZN7cutlass13device_kernelINS_4gemm6kernel13GemmUniversalIN4cute5tupleIJiiiiEEENS1_10collective13CollectiveMmaINS1_34MainloopSm90TmaGmmaWarpSpecializedILi6ENS5_IJNS4_1CILi2EEENSA_ILi1EEESC_EEENS1_35KernelTmaWarpSpecializedCooperativeEEENS5_IJNSA_ILi128EEENSA_ILi8EEESG_EEENS_6half_tENS5_IJlSC_lEEESJ_SK_NS4_8TiledMMAINS4_8MMA_AtomIJNS4_4SM904GMMA24MMA_64x8x16_F32F16F16_SSILNSO_5MajorE0ELSQ_0ELNSO_7ScaleInE1ELSR_1EEEEEENS4_6LayoutISD_NS5_IJSC_NSA_ILi0EEESV_EEEEENS5_IJNS4_10UnderscoreESY_SY_EEEEENS4_13SM90_TMA_LOADENS4_14ComposedLayoutINS4_7SwizzleILi3ELi4ELi3EEENS4_18smem_ptr_flag_bitsILi16EEENSU_INS5_IJSH_NSA_ILi64EEEEEENS5_IJS17_SC_EEEEEEEvNS4_8identityENS4_23SM90_TMA_LOAD_MULTICASTES1B_vS1C_EENS_8epilogue10collective6detail29Sm90TmaWarpSpecializedAdapterINS1G_15DefaultEpilogueISJ_SK_SK_NS1F_6thread17LinearCombinationISJ_Li1EffLNS1K_9ScaleType4KindE0ELNS_15FloatRoundStyleE2ESJ_EENS1_15EpilogueDefaultEEEEEvvEEEEvNT_6ParamsE --------------------------
	.section	.nv.info._ZN7cutlass13device_kernelINS_4gemm6kernel13GemmUniversalIN4cute5tupleIJiiiiEEENS1_10collective13CollectiveMmaINS1_34MainloopSm90TmaGmmaWarpSpecializedILi6ENS5_IJNS4_1CILi2EEENSA_ILi1EEESC_EEENS1_35KernelTmaWarpSpecializedCooperativeEEENS5_IJNSA_ILi128EEENSA_ILi8EEESG_EEENS_6half_tENS5_IJlSC_lEEESJ_SK_NS4_8TiledMMAINS4_8MMA_AtomIJNS4_4SM904GMMA24MMA_64x8x16_F32F16F16_SSILNSO_5MajorE0ELSQ_0ELNSO_7ScaleInE1ELSR_1EEEEEENS4_6LayoutISD_NS5_IJSC_NSA_ILi0EEESV_EEEEENS5_IJNS4_10UnderscoreESY_SY_EEEEENS4_13SM90_TMA_LOADENS4_14ComposedLayoutINS4_7SwizzleILi3ELi4ELi3EEENS4_18smem_ptr_flag_bitsILi16EEENSU_INS5_IJSH_NSA_ILi64EEEEEENS5_IJS17_SC_EEEEEEEvNS4_8identityENS4_23SM90_TMA_LOAD_MULTICASTES1B_vS1C_EENS_8epilogue10collective6detail29Sm90TmaWarpSpecializedAdapterINS1G_15DefaultEpilogueISJ_SK_SK_NS1F_6thread17LinearCombinationISJ_Li1EffLNS1K_9ScaleType4KindE0ELNS_15FloatRoundStyleE2ESJ_EENS1_15EpilogueDefaultEEEEEvvEEEEvNT_6ParamsE,"",@"SHT_CUDA_INFO"
	.sectionflags	@""
	.align	4


	//----- nvinfo : EIATTR_CUDA_API_VERSION
	.align		4
        /*0000*/ 	.byte	0x04, 0x37
        /*0002*/ 	.short	(.L_21 - .L_20)
.L_20:
        /*0004*/ 	.word	0x00000082


	//----- nvinfo : EIATTR_KPARAM_INFO
	.align		4
.L_21:
        /*0008*/ 	.byte	0x04, 0x17
        /*000a*/ 	.short	(.L_23 - .L_22)
.L_22:
        /*000c*/ 	.word	0x00000000
        /*0010*/ 	.short	0x0000
        /*0012*/ 	.short	0x0070
        /*0014*/ 	.byte	0x00, 0xf0, 0x01, 0x10


	//----- nvinfo : EIATTR_SPARSE_MMA_MASK
	.align		4
.L_23:
        /*0018*/ 	.byte	0x03, 0x50
        /*001a*/ 	.short	0x0000


	//----- nvinfo : EIATTR_MAXREG_COUNT
	.align		4
        /*001c*/ 	.byte	0x03, 0x1b
        /*001e*/ 	.short	0x00a8


	//----- nvinfo : EIATTR_NUM_BARRIERS
	.align		4
        /*0020*/ 	.byte	0x02, 0x4c
        /*0022*/ 	.byte	0x01
	.zero		1


	//----- nvinfo : EIATTR_EXTERNS
	.align		4
        /*0024*/ 	.byte	0x04, 0x0f
        /*0026*/ 	.short	(.L_25 - .L_24)


	//   ....[0]....
	.align		4
.L_24:
        /*0028*/ 	.word	index@(__assertfail)


	//----- nvinfo : EIATTR_MERCURY_ISA_VERSION
	.align		4
.L_25:
        /*002c*/ 	.byte	0x03, 0x5f
        /*002e*/ 	.short	0x0101


	//----- nvinfo : EIATTR_INT_WARP_WIDE_INSTR_OFFSETS
	.align		4
        /*0030*/ 	.byte	0x04, 0x31
        /*0032*/ 	.short	(.L_27 - .L_26)


	//   ....[0]....
.L_26:
        /*0034*/ 	.word	0x000004c0


	//   ....[1]....
        /*0038*/ 	.word	0x000004e0


	//   ....[2]....
        /*003c*/ 	.word	0x00000680


	//----- nvinfo : EIATTR_COOP_GROUP_MASK_REGIDS
	.align		4
.L_27:
        /*0040*/ 	.byte	0x04, 0x29
        /*0042*/ 	.short	(.L_29 - .L_28)


	//   ....[0]....
.L_28:
        /*0044*/ 	.word	0xffffffff


	//   ....[1]....
        /*0048*/ 	.word	0xffffffff


	//   ....[2]....
        /*004c*/ 	.word	0xffffffff


	//   ....[3]....
        /*0050*/ 	.word	0xffffffff


	//   ....[4]....
        /*0054*/ 	.word	0xffffffff


	//   ....[5]....
        /*0058*/ 	.word	0xffffffff


	//----- nvinfo : EIATTR_COOP_GROUP_INSTR_OFFSETS
	.align		4
.L_29:
        /*005c*/ 	.byte	0x04, 0x28
        /*005e*/ 	.short	(.L_31 - .L_30)


	//   ....[0]....
.L_30:
        /*0060*/ 	.word	0x00000060


	//   ....[1]....
        /*0064*/ 	.word	0x00000070


	//   ....[2]....
        /*0068*/ 	.word	0x00000130


	//   ....[3]....
        /*006c*/ 	.word	0x00000310


	//   ....[4]....
        /*0070*/ 	.word	0x00000830


	//   ....[5]....
        /*0074*/ 	.word	0x00001280


	//----- nvinfo : EIATTR_REG_RECONFIG
	.align		4
.L_31:
        /*0078*/ 	.byte	0x01, 0x54
	.zero		2


	//----- nvinfo : EIATTR_SYSCALL_OFFSETS
	.align		4
        /*007c*/ 	.byte	0x04, 0x46
        /*007e*/ 	.short	(.L_33 - .L_32)


	//   ....[0]....
.L_32:
        /*0080*/ 	.word	0x00001440


	//----- nvinfo : EIATTR_MBARRIER_INSTR_OFFSETS
	.align		4
.L_33:
        /*0084*/ 	.byte	0x04, 0x39
        /*0086*/ 	.short	(.L_35 - .L_34)


	//   ....[0]....
.L_34:
        /*0088*/ 	.word	0x00000230
        /*008c*/ 	.word	0x000000ff
        /*0090*/ 	.word	0x00000000
        /*0094*/ 	.short	0x0100
        /*0096*/ 	.byte	0x08
	.zero		1


	//   ....[1]....
        /*0098*/ 	.word	0x00000240
        /*009c*/ 	.word	0x000000ff
        /*00a0*/ 	.word	0x00000030
        /*00a4*/ 	.short	0x0100
        /*00a6*/ 	.byte	0x08
	.zero		1


	//   ....[2]....
        /*00a8*/ 	.word	0x00000250
        /*00ac*/ 	.word	0x000000ff
        /*00b0*/ 	.word	0x00000008
        /*00b4*/ 	.short	0x0100
        /*00b6*/ 	.byte	0x08
	.zero		1


	//   ....[3]....
        /*00b8*/ 	.word	0x00000260
        /*00bc*/ 	.word	0x000000ff
        /*00c0*/ 	.word	0x00000038
        /*00c4*/ 	.short	0x0100
        /*00c6*/ 	.byte	0x08
	.zero		1


	//   ....[4]....
        /*00c8*/ 	.word	0x00000270
        /*00cc*/ 	.word	0x000000ff
        /*00d0*/ 	.word	0x00000010
        /*00d4*/ 	.short	0x0100
        /*00d6*/ 	.byte	0x08
	.zero		1


	//   ....[5]....
        /*00d8*/ 	.word	0x00000280
        /*00dc*/ 	.word	0x000000ff
        /*00e0*/ 	.word	0x00000040
        /*00e4*/ 	.short	0x0100
        /*00e6*/ 	.byte	0x08
	.zero		1


	//   ....[6]....
        /*00e8*/ 	.word	0x00000290
        /*00ec*/ 	.word	0x000000ff
        /*00f0*/ 	.word	0x00000018
        /*00f4*/ 	.short	0x0100
        /*00f6*/ 	.byte	0x08
	.zero		1


	//   ....[7]....
        /*00f8*/ 	.word	0x000002a0
        /*00fc*/ 	.word	0x000000ff
        /*0100*/ 	.word	0x00000048
        /*0104*/ 	.short	0x0100
        /*0106*/ 	.byte	0x08
	.zero		1


	//   ....[8]....
        /*0108*/ 	.word	0x000002b0
        /*010c*/ 	.word	0x000000ff
        /*0110*/ 	.word	0x00000020
        /*0114*/ 	.short	0x0100
        /*0116*/ 	.byte	0x08
	.zero		1


	//   ....[9]....
        /*0118*/ 	.word	0x000002c0
        /*011c*/ 	.word	0x000000ff
        /*0120*/ 	.word	0x00000050
        /*0124*/ 	.short	0x0100
        /*0126*/ 	.byte	0x08
	.zero		1


	//   ....[10]....
        /*0128*/ 	.word	0x000002d0
        /*012c*/ 	.word	0x000000ff
        /*0130*/ 	.word	0x00000028
        /*0134*/ 	.short	0x0100
        /*0136*/ 	.byte	0x08
	.zero		1


	//   ....[11]....
        /*0138*/ 	.word	0x000002e0
        /*013c*/ 	.word	0x000000ff
        /*0140*/ 	.word	0x00000058
        /*0144*/ 	.short	0x0100
        /*0146*/ 	.byte	0x08
	.zero		1


	//   ....[12]....
        /*0148*/ 	.word	0x00000710
        /*014c*/ 	.word	0x000000ff
        /*0150*/ 	.word	0x00000070
        /*0154*/ 	.short	0x0100
        /*0156*/ 	.byte	0x06
	.zero		1


	//   ....[13]....
        /*0158*/ 	.word	0x000007b0
        /*015c*/ 	.word	0x000000ff
        /*0160*/ 	.word	0x00000078
        /*0164*/ 	.short	0x0100
        /*0166*/ 	.byte	0x06
	.zero		1


	//   ....[14]....
        /*0168*/ 	.word	0x00001500
        /*016c*/ 	.word	0x00000003
        /*0170*/ 	.word	0x00000000
        /*0174*/ 	.short	0x010a
        /*0176*/ 	.byte	0x3f
	.zero		1


	//   ....[15]....
        /*0178*/ 	.word	0x00001540
        /*017c*/ 	.word	0x00000003
        /*0180*/ 	.word	0x00000000
        /*0184*/ 	.short	0x010a
        /*0186*/ 	.byte	0x3f
	.zero		1


	//   ....[16]....
        /*0188*/ 	.word	0x00001ad0
        /*018c*/ 	.word	0x00000004
        /*0190*/ 	.word	0x00000000
        /*0194*/ 	.short	0x010a
        /*0196*/ 	.byte	0x3f
	.zero		1


	//   ....[17]....
        /*0198*/ 	.word	0x00001b10
        /*019c*/ 	.word	0x00000004
        /*01a0*/ 	.word	0x00000000
        /*01a4*/ 	.short	0x010a
        /*01a6*/ 	.byte	0x3f
	.zero		1


	//   ....[18]....
        /*01a8*/ 	.word	0x00001f30
        /*01ac*/ 	.word	0x00000004
        /*01b0*/ 	.word	0x00000000
        /*01b4*/ 	.short	0x0101
        /*01b6*/ 	.byte	0x3f
	.zero		1


	//   ....[19]....
        /*01b8*/ 	.word	0x00002150
        /*01bc*/ 	.word	0x00000000
        /*01c0*/ 	.word	0x00000000
        /*01c4*/ 	.short	0x0101
        /*01c6*/ 	.byte	0x3f
	.zero		1


	//   ....[20]....
        /*01c8*/ 	.word	0x00003ad0
        /*01cc*/ 	.word	0x0000000e
        /*01d0*/ 	.word	0x00000030
        /*01d4*/ 	.short	0x010a
        /*01d6*/ 	.byte	0x3f
	.zero		1


	//   ....[21]....
        /*01d8*/ 	.word	0x00003f10
        /*01dc*/ 	.word	0x00000004
        /*01e0*/ 	.word	0x00000078
        /*01e4*/ 	.short	0x0101
        /*01e6*/ 	.byte	0x3f
	.zero		1


	//   ....[22]....
        /*01e8*/ 	.word	0x00004680
        /*01ec*/ 	.word	0x00000007
        /*01f0*/ 	.word	0x00000000
        /*01f4*/ 	.short	0x010a
        /*01f6*/ 	.byte	0x3f
	.zero		1


	//   ....[23]....
        /*01f8*/ 	.word	0x00004700
        /*01fc*/ 	.word	0x00000009
        /*0200*/ 	.word	0x00000000
        /*0204*/ 	.short	0x010a
        /*0206*/ 	.byte	0x3f
	.zero		1


	//   ....[24]....
        /*0208*/ 	.word	0x00004790
        /*020c*/ 	.word	0x00000006
        /*0210*/ 	.word	0x00000000
        /*0214*/ 	.short	0x010a
        /*0216*/ 	.byte	0x3f
	.zero		1


	//   ....[25]....
        /*0218*/ 	.word	0x00004820
        /*021c*/ 	.word	0x00000009
        /*0220*/ 	.word	0x00000000
        /*0224*/ 	.short	0x010a
        /*0226*/ 	.byte	0x3f
	.zero		1


	//   ....[26]....
        /*0228*/ 	.word	0x000048b0
        /*022c*/ 	.word	0x00000006
        /*0230*/ 	.word	0x00000000
        /*0234*/ 	.short	0x010a
        /*0236*/ 	.byte	0x3f
	.zero		1


	//   ....[27]....
        /*0238*/ 	.word	0x00004940
        /*023c*/ 	.word	0x00000003
        /*0240*/ 	.word	0x00000000
        /*0244*/ 	.short	0x010a
        /*0246*/ 	.byte	0x3f
	.zero		1


	//   ....[28]....
        /*0248*/ 	.word	0x000049a0
        /*024c*/ 	.word	0x00000003
        /*0250*/ 	.word	0x00000000
        /*0254*/ 	.short	0x010a
        /*0256*/ 	.byte	0x3f
	.zero		1


	//   ....[29]....
        /*0258*/ 	.word	0x000049f0
        /*025c*/ 	.word	0x00000004
        /*0260*/ 	.word	0x00000000
        /*0264*/ 	.short	0x010a
        /*0266*/ 	.byte	0x3f
	.zero		1


	//   ....[30]....
        /*0268*/ 	.word	0x00004ac0
        /*026c*/ 	.word	0x0000000e
        /*0270*/ 	.word	0x00000030
        /*0274*/ 	.short	0x010a
        /*0276*/ 	.byte	0x3f
	.zero		1


	//   ....[31]....
        /*0278*/ 	.word	0x00004b90
        /*027c*/ 	.word	0x00000007
        /*0280*/ 	.word	0x00000000
        /*0284*/ 	.short	0x010a
        /*0286*/ 	.byte	0x3f
	.zero		1


	//   ....[32]....
        /*0288*/ 	.word	0x00004be0
        /*028c*/ 	.word	0x00000009
        /*0290*/ 	.word	0x00000000
        /*0294*/ 	.short	0x010a
        /*0296*/ 	.byte	0x3f
	.zero		1


	//   ....[33]....
        /*0298*/ 	.word	0x00004c30
        /*029c*/ 	.word	0x00000006
        /*02a0*/ 	.word	0x00000000
        /*02a4*/ 	.short	0x010a
        /*02a6*/ 	.byte	0x3f
	.zero		1


	//   ....[34]....
        /*02a8*/ 	.word	0x00004c80
        /*02ac*/ 	.word	0x00000009
        /*02b0*/ 	.word	0x00000000
        /*02b4*/ 	.short	0x010a
        /*02b6*/ 	.byte	0x3f
	.zero		1


	//   ....[35]....
        /*02b8*/ 	.word	0x00004cd0
        /*02bc*/ 	.word	0x00000006
        /*02c0*/ 	.word	0x00000000
        /*02c4*/ 	.short	0x010a
        /*02c6*/ 	.byte	0x3f
	.zero		1


	//----- nvinfo : EIATTR_NUM_MBARRIERS
	.align		4
.L_35:
        /*02c8*/ 	.byte	0x03, 0x38
        /*02ca*/ 	.short	0x000e


	//----- nvinfo : EIATTR_EXIT_INSTR_OFFSETS
	.align		4
        /*02cc*/ 	.byte	0x04, 0x1c
        /*02ce*/ 	.short	(.L_37 - .L_36)


	//   ....[0]....
.L_36:
        /*02d0*/ 	.word	0x00000990


	//   ....[1]....
        /*02d4*/ 	.word	0x000011b0


	//   ....[2]....
        /*02d8*/ 	.word	0x00003210


	//   ....[3]....
        /*02dc*/ 	.word	0x00003770


	//   ....[4]....
        /*02e0*/ 	.word	0x00004990


	//----- nvinfo : EIATTR_MAX_THREADS
	.align		4
.L_37:
        /*02e4*/ 	.byte	0x04, 0x05
        /*02e6*/ 	.short	(.L_39 - .L_38)
.L_38:
        /*02e8*/ 	.word	0x00000180
        /*02ec*/ 	.word	0x00000001
        /*02f0*/ 	.word	0x00000001


	//----- nvinfo : EIATTR_CRS_STACK_SIZE
	.align		4
.L_39:
        /*02f4*/ 	.byte	0x04, 0x1e
        /*02f6*/ 	.short	(.L_41 - .L_40)
.L_40:
        /*02f8*/ 	.word	0x00000000


	//----- nvinfo : EIATTR_CBANK_PARAM_SIZE
	.align		4
.L_41:
        /*02fc*/ 	.byte	0x03, 0x19
        /*02fe*/ 	.short	0x0470


	//----- nvinfo : EIATTR_PARAM_CBANK
	.align		4
        /*0300*/ 	.byte	0x04, 0x0a
        /*0302*/ 	.short	(.L_43 - .L_42)
	.align		4
.L_42:
        /*0304*/ 	.word	index@(.nv.constant0._ZN7cutlass13device_kernelINS_4gemm6kernel13GemmUniversalIN4cute5tupleIJiiiiEEENS1_10collective13CollectiveMmaINS1_34MainloopSm90TmaGmmaWarpSpecializedILi6ENS5_IJNS4_1CILi2EEENSA_ILi1EEESC_EEENS1_35KernelTmaWarpSpecializedCooperativeEEENS5_IJNSA_ILi128EEENSA_ILi8EEESG_EEENS_6half_tENS5_IJlSC_lEEESJ_SK_NS4_8TiledMMAINS4_8MMA_AtomIJNS4_4SM904GMMA24MMA_64x8x16_F32F16F16_SSILNSO_5MajorE0ELSQ_0ELNSO_7ScaleInE1ELSR_1EEEEEENS4_6LayoutISD_NS5_IJSC_NSA_ILi0EEESV_EEEEENS5_IJNS4_10UnderscoreESY_SY_EEEEENS4_13SM90_TMA_LOADENS4_14ComposedLayoutINS4_7SwizzleILi3ELi4ELi3EEENS4_18smem_ptr_flag_bitsILi16EEENSU_INS5_IJSH_NSA_ILi64EEEEEENS5_IJS17_SC_EEEEEEEvNS4_8identityENS4_23SM90_TMA_LOAD_MULTICASTES1B_vS1C_EENS_8epilogue10collective6detail29Sm90TmaWarpSpecializedAdapterINS1G_15DefaultEpilogueISJ_SK_SK_NS1F_6thread17LinearCombinationISJ_Li1EffLNS1K_9ScaleType4KindE0ELNS_15FloatRoundStyleE2ESJ_EENS1_15EpilogueDefaultEEEEEvvEEEEvNT_6ParamsE)
        /*0308*/ 	.short	0x0210
        /*030a*/ 	.short	0x0470


	//----- nvinfo : EIATTR_SW_WAR
	.align		4
.L_43:
        /*030c*/ 	.byte	0x04, 0x36
        /*030e*/ 	.short	(.L_45 - .L_44)
.L_44:
        /*0310*/ 	.word	0x00000008
.L_45:


//--------------------- .nv.callgraph             --------------------------
	.section	.nv.callgraph,"",@"SHT_CUDA_CALLGRAPH"
	.align	4
	.sectionentsize	8
	.align		4
        /*0000*/ 	.word	0x00000000
	.align		4
        /*0004*/ 	.word	0xffffffff
	.align		4
        /*0008*/ 	.word	index@(_ZN7cutlass13device_kernelINS_4gemm6kernel13GemmUniversalIN4cute5tupleIJiiiiEEENS1_10collective13CollectiveMmaINS1_34MainloopSm90TmaGmmaWarpSpecializedILi6ENS5_IJNS4_1CILi2EEENSA_ILi1EEESC_EEENS1_35KernelTmaWarpSpecializedCooperativeEEENS5_IJNSA_ILi128EEENSA_ILi8EEESG_EEENS_6half_tENS5_IJlSC_lEEESJ_SK_NS4_8TiledMMAINS4_8MMA_AtomIJNS4_4SM904GMMA24MMA_64x8x16_F32F16F16_SSILNSO_5MajorE0ELSQ_0ELNSO_7ScaleInE1ELSR_1EEEEEENS4_6LayoutISD_NS5_IJSC_NSA_ILi0EEESV_EEEEENS5_IJNS4_10UnderscoreESY_SY_EEEEENS4_13SM90_TMA_LOADENS4_14ComposedLayoutINS4_7SwizzleILi3ELi4ELi3EEENS4_18smem_ptr_flag_bitsILi16EEENSU_INS5_IJSH_NSA_ILi64EEEEEENS5_IJS17_SC_EEEEEEEvNS4_8identityENS4_23SM90_TMA_LOAD_MULTICASTES1B_vS1C_EENS_8epilogue10collective6detail29Sm90TmaWarpSpecializedAdapterINS1G_15DefaultEpilogueISJ_SK_SK_NS1F_6thread17LinearCombinationISJ_Li1EffLNS1K_9ScaleType4KindE0ELNS_15FloatRoundStyleE2ESJ_EENS1_15EpilogueDefaultEEEEEvvEEEEvNT_6ParamsE)
	.align		4
        /*000c*/ 	.word	index@(__assertfail)
	.align		4
        /*0010*/ 	.word	0x00000000
	.align		4
        /*0014*/ 	.word	0xfffffffe
	.align		4
        /*0018*/ 	.word	0x00000000
	.align		4
        /*001c*/ 	.word	0xfffffffd
	.align		4
        /*0020*/ 	.word	0x00000000
	.align		4
        /*0024*/ 	.word	0xfffffffc


//--------------------- .nv.constant4             --------------------------
	.section	.nv.constant4,"a",@progbits
	.align	8
	.align		8
.nv.constant4:
        /*0000*/ 	.dword	__assertfail
	.align		8
        /*0008*/ 	.dword	__unnamed_1
	.align		8
        /*0010*/ 	.dword	_ZN40_INTERNAL_50e5173c_4_k_cu_89c1de20_120994cuda3std3__45__cpo5beginE
	.align		8
        /*0018*/ 	.dword	_ZN40_INTERNAL_50e5173c_4_k_cu_89c1de20_120994cuda3std3__45__cpo3endE
	.align		8
        /*0020*/ 	.dword	_ZN40_INTERNAL_50e5173c_4_k_cu_89c1de20_120994cuda3std3__45__cpo6cbeginE
	.align		8
        /*0028*/ 	.dword	_ZN40_INTERNAL_50e5173c_4_k_cu_89c1de20_120994cuda3std3__45__cpo4cendE
	.align		8
        /*0030*/ 	.dword	_ZN40_INTERNAL_50e5173c_4_k_cu_89c1de20_120994cuda3std3__442_GLOBAL__N__50e5173c_4_k_cu_89c1de20_120996ignoreE
	.align		8
        /*0038*/ 	.dword	_ZN40_INTERNAL_50e5173c_4_k_cu_89c1de20_120994cuda3std3__419piecewise_constructE
	.align		8
        /*0040*/ 	.dword	_ZN40_INTERNAL_50e5173c_4_k_cu_89c1de20_120994cuda3std3__48in_placeE
	.align		8
        /*0048*/ 	.dword	_ZN40_INTERNAL_50e5173c_4_k_cu_89c1de20_120994cuda3std6ranges3__45__cpo4swapE
	.align		8
        /*0050*/ 	.dword	_ZN40_INTERNAL_50e5173c_4_k_cu_89c1de20_120994cuda3std6ranges3__45__cpo9iter_moveE
	.align		8
        /*0058*/ 	.dword	_ZN40_INTERNAL_50e5173c_4_k_cu_89c1de20_120994cute7productE
	.align		8
        /*0060*/ 	.dword	_ZN40_INTERNAL_50e5173c_4_k_cu_89c1de20_120994cute1_E
	.align		8
        /*0068*/ 	.dword	$str$22
	.align		8
        /*0070*/ 	.dword	$str$23


//--------------------- .text._ZN7cutlass13device_kernelINS_4gemm6kernel13GemmUniversalIN4cute5tupleIJiiiiEEENS1_10collective13CollectiveMmaINS1_34MainloopSm90TmaGmmaWarpSpecializedILi6ENS5_IJNS4_1CILi2EEENSA_ILi1EEESC_EEENS1_35KernelTmaWarpSpecializedCooperativeEEENS5_IJNSA_ILi128EEENSA_ILi8EEESG_EEENS_6half_tENS5_IJlSC_lEEESJ_SK_NS4_8TiledMMAINS4_8MMA_AtomIJNS4_4SM904GMMA24MMA_64x8x16_F32F16F16_SSILNSO_5MajorE0ELSQ_0ELNSO_7ScaleInE1ELSR_1EEEEEENS4_6LayoutISD_NS5_IJSC_NSA_ILi0EEESV_EEEEENS5_IJNS4_10UnderscoreESY_SY_EEEEENS4_13SM90_TMA_LOADENS4_14ComposedLayoutINS4_7SwizzleILi3ELi4ELi3EEENS4_18smem_ptr_flag_bitsILi16EEENSU_INS5_IJSH_NSA_ILi64EEEEEENS5_IJS17_SC_EEEEEEEvNS4_8identityENS4_23SM90_TMA_LOAD_MULTICASTES1B_vS1C_EENS_8epilogue10collective6detail29Sm90TmaWarpSpecializedAdapterINS1G_15DefaultEpilogueISJ_SK_SK_NS1F_6thread17LinearCombinationISJ_Li1EffLNS1K_9ScaleType4KindE0ELNS_15FloatRoundStyleE2ESJ_EENS1_15EpilogueDefaultEEEEEvvEEEEvNT_6ParamsE --------------------------
	.section	.text._ZN7cutlass13device_kernelINS_4gemm6kernel13GemmUniversalIN4cute5tupleIJiiiiEEENS1_10collective13CollectiveMmaINS1_34MainloopSm90TmaGmmaWarpSpecializedILi6ENS5_IJNS4_1CILi2EEENSA_ILi1EEESC_EEENS1_35KernelTmaWarpSpecializedCooperativeEEENS5_IJNSA_ILi128EEENSA_ILi8EEESG_EEENS_6half_tENS5_IJlSC_lEEESJ_SK_NS4_8TiledMMAINS4_8MMA_AtomIJNS4_4SM904GMMA24MMA_64x8x16_F32F16F16_SSILNSO_5MajorE0ELSQ_0ELNSO_7ScaleInE1ELSR_1EEEEEENS4_6LayoutISD_NS5_IJSC_NSA_ILi0EEESV_EEEEENS5_IJNS4_10UnderscoreESY_SY_EEEEENS4_13SM90_TMA_LOADENS4_14ComposedLayoutINS4_7SwizzleILi3ELi4ELi3EEENS4_18smem_ptr_flag_bitsILi16EEENSU_INS5_IJSH_NSA_ILi64EEEEEENS5_IJS17_SC_EEEEEEEvNS4_8identityENS4_23SM90_TMA_LOAD_MULTICASTES1B_vS1C_EENS_8epilogue10collective6detail29Sm90TmaWarpSpecializedAdapterINS1G_15DefaultEpilogueISJ_SK_SK_NS1F_6thread17LinearCombinationISJ_Li1EffLNS1K_9ScaleType4KindE0ELNS_15FloatRoundStyleE2ESJ_EENS1_15EpilogueDefaultEEEEEvvEEEEvNT_6ParamsE,"ax",@progbits
	.align	128
.text._ZN7cutlass13device_kernelINS_4gemm6kernel13GemmUniversalIN4cute5tupleIJiiiiEEENS1_10collective13CollectiveMmaINS1_34MainloopSm90TmaGmmaWarpSpecializedILi6ENS5_IJNS4_1CILi2EEENSA_ILi1EEESC_EEENS1_35KernelTmaWarpSpecializedCooperativeEEENS5_IJNSA_ILi128EEENSA_ILi8EEESG_EEENS_6half_tENS5_IJlSC_lEEESJ_SK_NS4_8TiledMMAINS4_8MMA_AtomIJNS4_4SM904GMMA24MMA_64x8x16_F32F16F16_SSILNSO_5MajorE0ELSQ_0ELNSO_7ScaleInE1ELSR_1EEEEEENS4_6LayoutISD_NS5_IJSC_NSA_ILi0EEESV_EEEEENS5_IJNS4_10UnderscoreESY_SY_EEEEENS4_13SM90_TMA_LOADENS4_14ComposedLayoutINS4_7SwizzleILi3ELi4ELi3EEENS4_18smem_ptr_flag_bitsILi16EEENSU_INS5_IJSH_NSA_ILi64EEEEEENS5_IJS17_SC_EEEEEEEvNS4_8identityENS4_23SM90_TMA_LOAD_MULTICASTES1B_vS1C_EENS_8epilogue10collective6detail29Sm90TmaWarpSpecializedAdapterINS1G_15DefaultEpilogueISJ_SK_SK_NS1F_6thread17LinearCombinationISJ_Li1EffLNS1K_9ScaleType4KindE0ELNS_15FloatRoundStyleE2ESJ_EENS1_15EpilogueDefaultEEEEEvvEEEEvNT_6ParamsE:
        .type           _ZN7cutlass13device_kernelINS_4gemm6kernel13GemmUniversalIN4cute5tupleIJiiiiEEENS1_10collective13CollectiveMmaINS1_34MainloopSm90TmaGmmaWarpSpecializedILi6ENS5_IJNS4_1CILi2EEENSA_ILi1EEESC_EEENS1_35KernelTmaWarpSpecializedCooperativeEEENS5_IJNSA_ILi128EEENSA_ILi8EEESG_EEENS_6half_tENS5_IJlSC_lEEESJ_SK_NS4_8TiledMMAINS4_8MMA_AtomIJNS4_4SM904GMMA24MMA_64x8x16_F32F16F16_SSILNSO_5MajorE0ELSQ_0ELNSO_7ScaleInE1ELSR_1EEEEEENS4_6LayoutISD_NS5_IJSC_NSA_ILi0EEESV_EEEEENS5_IJNS4_10UnderscoreESY_SY_EEEEENS4_13SM90_TMA_LOADENS4_14ComposedLayoutINS4_7SwizzleILi3ELi4ELi3EEENS4_18smem_ptr_flag_bitsILi16EEENSU_INS5_IJSH_NSA_ILi64EEEEEENS5_IJS17_SC_EEEEEEEvNS4_8identityENS4_23SM90_TMA_LOAD_MULTICASTES1B_vS1C_EENS_8epilogue10collective6detail29Sm90TmaWarpSpecializedAdapterINS1G_15DefaultEpilogueISJ_SK_SK_NS1F_6thread17LinearCombinationISJ_Li1EffLNS1K_9ScaleType4KindE0ELNS_15FloatRoundStyleE2ESJ_EENS1_15EpilogueDefaultEEEEEvvEEEEvNT_6ParamsE,@function
        .size           _ZN7cutlass13device_kernelINS_4gemm6kernel13GemmUniversalIN4cute5tupleIJiiiiEEENS1_10collective13CollectiveMmaINS1_34MainloopSm90TmaGmmaWarpSpecializedILi6ENS5_IJNS4_1CILi2EEENSA_ILi1EEESC_EEENS1_35KernelTmaWarpSpecializedCooperativeEEENS5_IJNSA_ILi128EEENSA_ILi8EEESG_EEENS_6half_tENS5_IJlSC_lEEESJ_SK_NS4_8TiledMMAINS4_8MMA_AtomIJNS4_4SM904GMMA24MMA_64x8x16_F32F16F16_SSILNSO_5MajorE0ELSQ_0ELNSO_7ScaleInE1ELSR_1EEEEEENS4_6LayoutISD_NS5_IJSC_NSA_ILi0EEESV_EEEEENS5_IJNS4_10UnderscoreESY_SY_EEEEENS4_13SM90_TMA_LOADENS4_14ComposedLayoutINS4_7SwizzleILi3ELi4ELi3EEENS4_18smem_ptr_flag_bitsILi16EEENSU_INS5_IJSH_NSA_ILi64EEEEEENS5_IJS17_SC_EEEEEEEvNS4_8identityENS4_23SM90_TMA_LOAD_MULTICASTES1B_vS1C_EENS_8epilogue10collective6detail29Sm90TmaWarpSpecializedAdapterINS1G_15DefaultEpilogueISJ_SK_SK_NS1F_6thread17LinearCombinationISJ_Li1EffLNS1K_9ScaleType4KindE0ELNS_15FloatRoundStyleE2ESJ_EENS1_15EpilogueDefaultEEEEEvvEEEEvNT_6ParamsE,(.L_x_83 - _ZN7cutlass13device_kernelINS_4gemm6kernel13GemmUniversalIN4cute5tupleIJiiiiEEENS1_10collective13CollectiveMmaINS1_34MainloopSm90TmaGmmaWarpSpecializedILi6ENS5_IJNS4_1CILi2EEENSA_ILi1EEESC_EEENS1_35KernelTmaWarpSpecializedCooperativeEEENS5_IJNSA_ILi128EEENSA_ILi8EEESG_EEENS_6half_tENS5_IJlSC_lEEESJ_SK_NS4_8TiledMMAINS4_8MMA_AtomIJNS4_4SM904GMMA24MMA_64x8x16_F32F16F16_SSILNSO_5MajorE0ELSQ_0ELNSO_7ScaleInE1ELSR_1EEEEEENS4_6LayoutISD_NS5_IJSC_NSA_ILi0EEESV_EEEEENS5_IJNS4_10UnderscoreESY_SY_EEEEENS4_13SM90_TMA_LOADENS4_14ComposedLayoutINS4_7SwizzleILi3ELi4ELi3EEENS4_18smem_ptr_flag_bitsILi16EEENSU_INS5_IJSH_NSA_ILi64EEEEEENS5_IJS17_SC_EEEEEEEvNS4_8identityENS4_23SM90_TMA_LOAD_MULTICASTES1B_vS1C_EENS_8epilogue10collective6detail29Sm90TmaWarpSpecializedAdapterINS1G_15DefaultEpilogueISJ_SK_SK_NS1F_6thread17LinearCombinationISJ_Li1EffLNS1K_9ScaleType4KindE0ELNS_15FloatRoundStyleE2ESJ_EENS1_15EpilogueDefaultEEEEEvvEEEEvNT_6ParamsE)
        .other          _ZN7cutlass13device_kernelINS_4gemm6kernel13GemmUniversalIN4cute5tupleIJiiiiEEENS1_10collective13CollectiveMmaINS1_34MainloopSm90TmaGmmaWarpSpecializedILi6ENS5_IJNS4_1CILi2EEENSA_ILi1EEESC_EEENS1_35KernelTmaWarpSpecializedCooperativeEEENS5_IJNSA_ILi128EEENSA_ILi8EEESG_EEENS_6half_tENS5_IJlSC_lEEESJ_SK_NS4_8TiledMMAINS4_8MMA_AtomIJNS4_4SM904GMMA24MMA_64x8x16_F32F16F16_SSILNSO_5MajorE0ELSQ_0ELNSO_7ScaleInE1ELSR_1EEEEEENS4_6LayoutISD_NS5_IJSC_NSA_ILi0EEESV_EEEEENS5_IJNS4_10UnderscoreESY_SY_EEEEENS4_13SM90_TMA_LOADENS4_14ComposedLayoutINS4_7SwizzleILi3ELi4ELi3EEENS4_18smem_ptr_flag_bitsILi16EEENSU_INS5_IJSH_NSA_ILi64EEEEEENS5_IJS17_SC_EEEEEEEvNS4_8identityENS4_23SM90_TMA_LOAD_MULTICASTES1B_vS1C_EENS_8epilogue10collective6detail29Sm90TmaWarpSpecializedAdapterINS1G_15DefaultEpilogueISJ_SK_SK_NS1F_6thread17LinearCombinationISJ_Li1EffLNS1K_9ScaleType4KindE0ELNS_15FloatRoundStyleE2ESJ_EENS1_15EpilogueDefaultEEEEEvvEEEEvNT_6ParamsE,@"STO_CUDA_ENTRY STV_DEFAULT"
_ZN7cutlass13device_kernelINS_4gemm6kernel13GemmUniversalIN4cute5tupleIJiiiiEEENS1_10collective13CollectiveMmaINS1_34MainloopSm90TmaGmmaWarpSpecializedILi6ENS5_IJNS4_1CILi2EEENSA_ILi1EEESC_EEENS1_35KernelTmaWarpSpecializedCooperativeEEENS5_IJNSA_ILi128EEENSA_ILi8EEESG_EEENS_6half_tENS5_IJlSC_lEEESJ_SK_NS4_8TiledMMAINS4_8MMA_AtomIJNS4_4SM904GMMA24MMA_64x8x16_F32F16F16_SSILNSO_5MajorE0ELSQ_0ELNSO_7ScaleInE1ELSR_1EEEEEENS4_6LayoutISD_NS5_IJSC_NSA_ILi0EEESV_EEEEENS5_IJNS4_10UnderscoreESY_SY_EEEEENS4_13SM90_TMA_LOADENS4_14ComposedLayoutINS4_7SwizzleILi3ELi4ELi3EEENS4_18smem_ptr_flag_bitsILi16EEENSU_INS5_IJSH_NSA_ILi64EEEEEENS5_IJS17_SC_EEEEEEEvNS4_8identityENS4_23SM90_TMA_LOAD_MULTICASTES1B_vS1C_EENS_8epilogue10collective6detail29Sm90TmaWarpSpecializedAdapterINS1G_15DefaultEpilogueISJ_SK_SK_NS1F_6thread17LinearCombinationISJ_Li1EffLNS1K_9ScaleType4KindE0ELNS_15FloatRoundStyleE2ESJ_EENS1_15EpilogueDefaultEEEEEvvEEEEvNT_6ParamsE:
[----:B------:R-:W0:Y:S01]  /*0000*/  LDC R1, c[0x0][0x28] ;  /* 0x00000a00ff017b82 */ /* 0x000e220000000800 */
[----:B------:R-:W1:Y:S01]  /*0010*/  S2R R16, SR_TID.X ;  /* 0x0000000000107919 */ /* 0x000e620000002100 */
[----:B------:R-:W-:Y:S01]  /*0020*/  ELECT P0, URZ, PT ;  /* 0x00000000003f782f */ /* 0x000fe20003800000 */
[----:B------:R-:W-:Y:S01]  /*0030*/  BSSY B0, `(.L_x_0) ;  /* 0x000000f000007945 */ /* 0x000fe20003800000 */
[--C-:B-1----:R-:W-:Y:S02]  /*0040*/  SHF.R.U32.HI R0, RZ, 0x5, R16.reuse ;  /* 0x00000005ff007819 */ /* 0x102fe40000011610 */
[----:B------:R-:W-:-:S03]  /*0050*/  SHF.R.U32.HI R2, RZ, 0x7, R16 ;  /* 0x00000007ff027819 */ /* 0x000fc60000011610 */
[----:B------:R-:W1:Y:S04]  /*0060*/  SHFL.IDX PT, R3, R0, RZ, 0x1f ;  /* 0x00001fff00037589 */ /* 0x000e6800000e0000 */
[----:B------:R2:W3:Y:S01]  /*0070*/  SHFL.IDX PT, R6, R2, RZ, 0x1f ;  /* 0x00001fff02067589 */ /* 0x0004e200000e0000 */
[----:B-1----:R-:W-:-:S13]  /*0080*/  ISETP.NE.OR P0, PT, R3, RZ, !P0 ;  /* 0x000000ff0300720c */ /* 0x002fda0004705670 */
[----:B0-23--:R-:W-:Y:S05]  /*0090*/  @P0 BRA `(.L_x_1) ;  /* 0x0000000000200947 */ /* 0x00dfea0003800000 */
[----:B------:R-:W-:Y:S02]  /*00a0*/  ULDC.64 UR4, c[0x0][0x198] ;  /* 0x0000660000047ab9 */ /* 0x000fe40000000a00 */
[----:B------:R-:W-:Y:S02]  /*00b0*/  UIADD3 UR6, UP0, UR4, 0xf0, URZ ;  /* 0x000000f004067890 */ /* 0x000fe4000ff1e03f */
[----:B------:R-:W-:Y:S02]  /*00c0*/  UIADD3 UR4, UP1, UR4, 0x1f0, URZ ;  /* 0x000001f004047890 */ /* 0x000fe4000ff3e03f */
[----:B------:R-:W-:Y:S02]  /*00d0*/  UIADD3.X UR7, URZ, UR5, URZ, UP0, !UPT ;  /* 0x000000053f077290 */ /* 0x000fe400087fe43f */
[----:B------:R-:W-:-:S07]  /*00e0*/  UIADD3.X UR5, URZ, UR5, URZ, UP1, !UPT ;  /* 0x000000053f057290 */ /* 0x000fce0008ffe43f */
[----:B------:R0:W-:Y:S02]  /*00f0*/  UTMACCTL.PF [UR6] ;  /* 0x00000000060079b9 */ /* 0x0001e40008040000 */
[----:B------:R0:W-:Y:S02]  /*0100*/  UTMACCTL.PF [UR4] ;  /* 0x00000000040079b9 */ /* 0x0001e40008040000 */
[----:B0-----:R-:W-:Y:S01]  /*0110*/  NOP ;  /* 0x0000000000007918 */ /* 0x001fe20000000000 */
.L_x_1:
[----:B------:R-:W-:Y:S05]  /*0120*/  BSYNC B0 ;  /* 0x0000000000007941 */ /* 0x000fea0003800000 */
.L_x_0:
[----:B------:R-:W0:Y:S02]  /*0130*/  SHFL.IDX PT, R4, R0, RZ, 0x1f ;  /* 0x00001fff00047589 */ /* 0x000e2400000e0000 */
[----:B0-----:R-:W-:-:S13]  /*0140*/  ISETP.NE.AND P0, PT, R4, RZ, PT ;  /* 0x000000ff0400720c */ /* 0x001fda0003f05270 */
[----:B------:R-:W-:Y:S05]  /*0150*/  @P0 BRA `(.L_x_2) ;  /* 0x0000000000680947 */ /* 0x000fea0003800000 */
[----:B------:R-:W0:Y:S01]  /*0160*/  S2UR UR8, SR_CgaCtaId ;  /* 0x00000000000879c3 */ /* 0x000e220000008800 */
[----:B------:R-:W-:Y:S01]  /*0170*/  UMOV UR4, 0x400 ;  /* 0x0000040000047882 */ /* 0x000fe20000000000 */
[----:B------:R-:W-:Y:S01]  /*0180*/  UMOV UR5, 0x1 ;  /* 0x0000000100057882 */ /* 0x000fe20000000000 */
[----:B------:R-:W-:Y:S01]  /*0190*/  UMOV UR6, 0x4 ;  /* 0x0000000400067882 */ /* 0x000fe20000000000 */
[----:B------:R-:W-:Y:S01]  /*01a0*/  ELECT P0, URZ, PT ;  /* 0x00000000003f782f */ /* 0x000fe20003800000 */
[----:B------:R-:W-:-:S04]  /*01b0*/  UIADD3 UR6, -UR6, 0x100000, URZ ;  /* 0x0010000006067890 */ /* 0x000fc8000fffe13f */
[----:B------:R-:W-:Y:S02]  /*01c0*/  USHF.L.U32 UR7, UR6, 0xb, URZ ;  /* 0x0000000b06077899 */ /* 0x000fe4000800063f */
[----:B------:R-:W-:Y:S02]  /*01d0*/  USHF.L.U32 UR6, UR6, 0x1, URZ ;  /* 0x0000000106067899 */ /* 0x000fe4000800063f */
[----:B0-----:R-:W-:Y:S02]  /*01e0*/  ULEA UR8, UR8, UR4, 0x18 ;  /* 0x0000000408087291 */ /* 0x001fe4000f8ec03f */
[----:B------:R-:W-:-:S04]  /*01f0*/  UIADD3 UR4, -UR5, 0x100000, URZ ;  /* 0x0010000005047890 */ /* 0x000fc8000fffe13f */
[----:B------:R-:W-:Y:S02]  /*0200*/  USHF.L.U32 UR5, UR4, 0xb, URZ ;  /* 0x0000000b04057899 */ /* 0x000fe4000800063f */
[----:B------:R-:W-:Y:S01]  /*0210*/  USHF.L.U32 UR4, UR4, 0x1, URZ ;  /* 0x0000000104047899 */ /* 0x000fe2000800063f */
[----:B------:R-:W0:Y:S11]  /*0220*/  FENCE.VIEW.ASYNC.S ;  /* 0x00000000000073c6 */ /* 0x000e360000000000 */
[----:B0-----:R0:W1:Y:S01]  /*0230*/  SYNCS.EXCH.64 URZ, [UR8], UR4 ;  /* 0x00000004083f75b2 */ /* 0x0010620008000100 */
[----:B------:R0:W2:Y:S01]  /*0240*/  SYNCS.EXCH.64 URZ, [UR8+0x30], UR6 ;  /* 0x00003006083f75b2 */ /* 0x0000a20008000100 */
[----:B------:R0:W3:Y:S01]  /*0250*/  SYNCS.EXCH.64 URZ, [UR8+0x8], UR4 ;  /* 0x00000804083f75b2 */ /* 0x0000e20008000100 */
[----:B------:R0:W4:Y:S01]  /*0260*/  SYNCS.EXCH.64 URZ, [UR8+0x38], UR6 ;  /* 0x00003806083f75b2 */ /* 0x0001220008000100 */
[----:B------:R0:W0:Y:S01]  /*0270*/  SYNCS.EXCH.64 URZ, [UR8+0x10], UR4 ;  /* 0x00001004083f75b2 */ /* 0x0000220008000100 */
[----:B------:R0:W0:Y:S01]  /*0280*/  SYNCS.EXCH.64 URZ, [UR8+0x40], UR6 ;  /* 0x00004006083f75b2 */ /* 0x0000220008000100 */
[----:B------:R0:W0:Y:S01]  /*0290*/  SYNCS.EXCH.64 URZ, [UR8+0x18], UR4 ;  /* 0x00001804083f75b2 */ /* 0x0000220008000100 */
[----:B------:R0:W0:Y:S01]  /*02a0*/  SYNCS.EXCH.64 URZ, [UR8+0x48], UR6 ;  /* 0x00004806083f75b2 */ /* 0x0000220008000100 */
[----:B------:R0:W0:Y:S01]  /*02b0*/  SYNCS.EXCH.64 URZ, [UR8+0x20], UR4 ;  /* 0x00002004083f75b2 */ /* 0x0000220008000100 */
[----:B------:R0:W0:Y:S01]  /*02c0*/  SYNCS.EXCH.64 URZ, [UR8+0x50], UR6 ;  /* 0x00005006083f75b2 */ /* 0x0000220008000100 */
[----:B------:R0:W0:Y:S01]  /*02d0*/  SYNCS.EXCH.64 URZ, [UR8+0x28], UR4 ;  /* 0x00002804083f75b2 */ /* 0x0000220008000100 */
[----:B------:R0:W0:Y:S01]  /*02e0*/  SYNCS.EXCH.64 URZ, [UR8+0x58], UR6 ;  /* 0x00005806083f75b2 */ /* 0x0000220008000100 */
[----:B------:R-:W-:Y:S01]  /*02f0*/  NOP ;  /* 0x0000000000007918 */ /* 0x000fe20000000000 */
.L_x_2:
[----:B------:R-:W-:Y:S01]  /*0300*/  SHF.R.S32.HI R5, RZ, 0x1f, R16 ;  /* 0x0000001fff057819 */ /* 0x000fe20000011410 */
[----:B------:R-:W5:Y:S01]  /*0310*/  SHFL.IDX PT, R0, R0, RZ, 0x1f ;  /* 0x00001fff00007589 */ /* 0x000f6200000e0000 */
[----:B0-----:R-:W0:Y:S01]  /*0320*/  S2UR UR8, SR_CTAID.X ;  /* 0x00000000000879c3 */ /* 0x001e220000002500 */
[----:B------:R-:W-:Y:S02]  /*0330*/  ELECT P0, URZ, PT ;  /* 0x00000000003f782f */ /* 0x000fe40003800000 */
[----:B------:R-:W-:Y:S01]  /*0340*/  LEA.HI R5, R5, R16, RZ, 0x7 ;  /* 0x0000001005057211 */ /* 0x000fe200078f38ff */
[----:B------:R-:W1:Y:S01]  /*0350*/  S2R R2, SR_CTAID.Y ;  /* 0x0000000000027919 */ /* 0x000e620000002600 */
[----:B------:R-:W-:Y:S01]  /*0360*/  SHF.R.S32.HI R9, RZ, 0x1f, R4 ;  /* 0x0000001fff097819 */ /* 0x000fe20000011404 */
[----:B------:R-:W-:Y:S01]  /*0370*/  ULDC UR4, c[0x0][0x150] ;  /* 0x0000540000047ab9 */ /* 0x000fe20000000800 */
[----:B------:R-:W-:Y:S01]  /*0380*/  LOP3.LUT R5, R5, 0xffffff80, RZ, 0xc0, !PT ;  /* 0xffffff8005057812 */ /* 0x000fe200078ec0ff */
[----:B------:R-:W-:Y:S01]  /*0390*/  NOP ;  /* 0x0000000000007918 */ /* 0x000fe20000000000 */
[----:B------:R-:W-:Y:S01]  /*03a0*/  LEA.HI R9, R9, R4, RZ, 0x2 ;  /* 0x0000000409097211 */ /* 0x000fe200078f10ff */
[----:B------:R-:W2:Y:S01]  /*03b0*/  LDC R10, c[0x0][0x144] ;  /* 0x00005100ff0a7b82 */ /* 0x000ea20000000800 */
[----:B------:R-:W-:Y:S01]  /*03c0*/  NOP ;  /* 0x0000000000007918 */ /* 0x000fe20000000000 */
[----:B------:R-:W-:Y:S01]  /*03d0*/  IMAD.IADD R7, R16, 0x1, -R5 ;  /* 0x0000000110077824 */ /* 0x000fe200078e0a05 */
[----:B------:R-:W-:Y:S01]  /*03e0*/  LOP3.LUT R9, R9, 0x3ffffffc, RZ, 0xc0, !PT ;  /* 0x3ffffffc09097812 */ /* 0x000fe200078ec0ff */
[----:B------:R-:W-:Y:S01]  /*03f0*/  IMAD.MOV.U32 R24, RZ, RZ, 0x1 ;  /* 0x00000001ff187424 */ /* 0x000fe200078e00ff */
[----:B------:R-:W-:-:S02]  /*0400*/  ISETP.NE.AND P3, PT, R6, RZ, PT ;  /* 0x000000ff0600720c */ /* 0x000fc40003f65270 */
[----:B------:R-:W-:Y:S01]  /*0410*/  SHF.R.S32.HI R8, RZ, 0x1f, R7 ;  /* 0x0000001fff087819 */ /* 0x000fe20000011407 */
[----:B------:R-:W-:Y:S01]  /*0420*/  IMAD.IADD R4, R4, 0x1, -R9 ;  /* 0x0000000104047824 */ /* 0x000fe200078e0a09 */
[----:B------:R-:W3:Y:S02]  /*0430*/  LDC R12, c[0x0][0x140] ;  /* 0x00005000ff0c7b82 */ /* 0x000ee40000000800 */
[----:B------:R-:W-:Y:S02]  /*0440*/  LEA.HI R8, R8, R7, RZ, 0x3 ;  /* 0x0000000708087211 */ /* 0x000fe400078f18ff */
[----:B-----5:R-:W-:Y:S02]  /*0450*/  ISETP.NE.OR P0, PT, R0, RZ, !P0 ;  /* 0x000000ff0000720c */ /* 0x020fe40004705670 */
[--C-:B------:R-:W-:Y:S02]  /*0460*/  SHF.R.S32.HI R0, RZ, 0x3, R8.reuse ;  /* 0x00000003ff007819 */ /* 0x100fe40000011408 */
[----:B------:R-:W-:-:S02]  /*0470*/  SHF.R.S32.HI R5, RZ, 0x1f, R8 ;  /* 0x0000001fff057819 */ /* 0x000fc40000011408 */
[----:B0-----:R-:W-:Y:S02]  /*0480*/  I2FP.F32.U32 R8, UR8 ;  /* 0x0000000800087c45 */ /* 0x001fe40008201000 */
[----:B------:R-:W-:-:S03]  /*0490*/  LEA.HI R5, R5, R0, RZ, 0x2 ;  /* 0x0000000005057211 */ /* 0x000fc600078f10ff */
[----:B------:R-:W-:Y:S01]  /*04a0*/  FMUL R8, R8, UR4 ;  /* 0x0000000408087c20 */ /* 0x000fe20008400000 */
[----:B------:R-:W-:Y:S01]  /*04b0*/  LOP3.LUT R5, R5, 0xfffffffc, RZ, 0xc0, !PT ;  /* 0xfffffffc05057812 */ /* 0x000fe200078ec0ff */
[----:B------:R-:W-:Y:S01]  /*04c0*/  VOTEU.ALL UP0, P0 ;  /* 0x00000000003f7886 */ /* 0x000fe20000000000 */
[----:B------:R-:W-:Y:S01]  /*04d0*/  ULDC UR4, c[0x0][0x154] ;  /* 0x0000550000047ab9 */ /* 0x000fe20000000800 */
[----:B------:R-:W-:Y:S02]  /*04e0*/  VOTEU.ALL UP1, P0 ;  /* 0x00000000003f7886 */ /* 0x000fe40000020000 */
[----:B------:R-:W0:Y:S01]  /*04f0*/  F2I.U32.TRUNC.NTZ R8, R8 ;  /* 0x0000000800087305 */ /* 0x000e22000020f000 */
[----:B------:R-:W-:Y:S01]  /*0500*/  IMAD.IADD R5, R0, 0x1, -R5 ;  /* 0x0000000100057824 */ /* 0x000fe200078e0a05 */
[----:B------:R-:W5:Y:S01]  /*0510*/  @!UP0 S2UR UR7, SR_CgaCtaId ;  /* 0x00000000000789c3 */ /* 0x000f620000008800 */
[----:B------:R-:W-:Y:S01]  /*0520*/  @!UP0 UMOV UR6, 0x400 ;  /* 0x0000040000068882 */ /* 0x000fe20000000000 */
[----:B---3--:R-:W-:Y:S01]  /*0530*/  ISETP.EQ.U32.AND P2, PT, R12, 0x1, PT ;  /* 0x000000010c00780c */ /* 0x008fe20003f42070 */
[----:B------:R-:W-:Y:S01]  /*0540*/  IMAD R23, R4, 0x4, R5 ;  /* 0x0000000404177824 */ /* 0x000fe200078e0205 */
[----:B-1----:R-:W-:-:S04]  /*0550*/  I2FP.F32.U32 R4, R2 ;  /* 0x0000000200047245 */ /* 0x002fc80000201000 */
[----:B------:R-:W-:Y:S01]  /*0560*/  LEA.HI R0, R23, R23, RZ, 0x1 ;  /* 0x0000001717007211 */ /* 0x000fe200078f08ff */
[----:B------:R-:W-:Y:S01]  /*0570*/  FMUL R11, R4, UR4 ;  /* 0x00000004040b7c20 */ /* 0x000fe20008400000 */
[----:B------:R-:W1:Y:S01]  /*0580*/  LDC R5, c[0x0][0x148] ;  /* 0x00005200ff057b82 */ /* 0x000e620000000800 */
[----:B------:R-:W-:Y:S01]  /*0590*/  UMOV UR4, 0x20 ;  /* 0x0000002000047882 */ /* 0x000fe20000000000 */
[----:B0-----:R-:W-:Y:S01]  /*05a0*/  IMAD.MOV R9, RZ, RZ, -R8 ;  /* 0x000000ffff097224 */ /* 0x001fe200078e0a08 */
[----:B------:R-:W-:Y:S02]  /*05b0*/  LOP3.LUT R8, R0, 0xfffffffe, RZ, 0xc0, !PT ;  /* 0xfffffffe00087812 */ /* 0x000fe400078ec0ff */
[----:B------:R-:W0:Y:S01]  /*05c0*/  F2I.U32.TRUNC.NTZ R11, R11 ;  /* 0x0000000b000b7305 */ /* 0x000e22000020f000 */
[----:B------:R-:W-:Y:S01]  /*05d0*/  SHF.R.S32.HI R0, RZ, 0x1f, R3 ;  /* 0x0000001fff007819 */ /* 0x000fe20000011403 */
[----:B--2---:R-:W-:Y:S01]  /*05e0*/  IMAD R4, R10, R9, UR8 ;  /* 0x000000080a047e24 */ /* 0x004fe2000f8e0209 */
[----:B------:R-:W-:-:S04]  /*05f0*/  @!UP0 UIADD3 UR4, -UR4, 0x100000, URZ ;  /* 0x0010000004048890 */ /* 0x000fc8000fffe13f */
[----:B------:R-:W-:Y:S02]  /*0600*/  @!UP0 USHF.L.U32 UR5, UR4, 0xb, URZ ;  /* 0x0000000b04058899 */ /* 0x000fe4000800063f */
[----:B------:R-:W-:Y:S01]  /*0610*/  @!UP0 USHF.L.U32 UR4, UR4, 0x1, URZ ;  /* 0x0000000104048899 */ /* 0x000fe2000800063f */
[C---:B------:R-:W-:Y:S01]  /*0620*/  IMAD.IADD R9, R23.reuse, 0x1, -R8 ;  /* 0x0000000117097824 */ /* 0x040fe200078e0a08 */
[----:B------:R-:W-:Y:S01]  /*0630*/  LEA.HI R0, R0, R3, RZ, 0x2 ;  /* 0x0000000300007211 */ /* 0x000fe200078f10ff */
[----:B------:R-:W-:-:S03]  /*0640*/  IMAD.SHL.U32 R8, R23, 0x4, RZ ;  /* 0x0000000417087824 */ /* 0x000fc600078e00ff */
[----:B------:R-:W-:Y:S01]  /*0650*/  ISETP.NE.AND P4, PT, R9, R4, PT ;  /* 0x000000040900720c */ /* 0x000fe20003f85270 */
[----:B-----5:R-:W-:Y:S01]  /*0660*/  @!UP0 ULEA UR6, UR7, UR6, 0x18 ;  /* 0x0000000607068291 */ /* 0x020fe2000f8ec03f */
[----:B------:R-:W-:Y:S01]  /*0670*/  LOP3.LUT R0, R0, 0xfffffffc, RZ, 0xc0, !PT ;  /* 0xfffffffc00007812 */ /* 0x000fe200078ec0ff */
[----:B------:R-:W-:Y:S01]  /*0680*/  VOTEU.ALL UP0, P0 ;  /* 0x00000000003f7886 */ /* 0x000fe20000000000 */
[----:B------:R-:W-:Y:S01]  /*0690*/  LOP3.LUT R23, R23, 0xc, R8, 0x78, !PT ;  /* 0x0000000c17177812 */ /* 0x000fe200078e7808 */
[----:B0-----:R-:W-:Y:S01]  /*06a0*/  IMAD.MOV R14, RZ, RZ, -R11 ;  /* 0x000000ffff0e7224 */ /* 0x001fe200078e0a0b */
[----:B------:R-:W-:Y:S01]  /*06b0*/  LOP3.LUT P0, RZ, R7, 0x7, RZ, 0xc0, !PT ;  /* 0x0000000707ff7812 */ /* 0x000fe2000780c0ff */
[----:B------:R-:W-:Y:S02]  /*06c0*/  IMAD.IADD R0, R3, 0x1, -R0 ;  /* 0x0000000103007824 */ /* 0x000fe400078e0a00 */
[----:B-1----:R-:W-:Y:S01]  /*06d0*/  IMAD R9, R5, R14, R2 ;  /* 0x0000000e05097224 */ /* 0x002fe200078e0202 */
[----:B------:R-:W-:-:S03]  /*06e0*/  ISETP.LT.U32.AND P0, PT, R23, 0x2, !P0 ;  /* 0x000000021700780c */ /* 0x000fc60004701070 */
[----:B------:R-:W-:Y:S01]  /*06f0*/  @P4 LEA.HI R8, R23, R23, RZ, 0x1 ;  /* 0x0000001717084211 */ /* 0x000fe200078f08ff */
[----:B------:R-:W0:Y:S02]  /*0700*/  FENCE.VIEW.ASYNC.S ;  /* 0x00000000000073c6 */ /* 0x000e240000000000 */
[----:B0-----:R0:W1:Y:S01]  /*0710*/  @!UP0 SYNCS.EXCH.64 URZ, [UR6+0x70], UR4 ;  /* 0x00007004063f85b2 */ /* 0x0010620008000100 */
[C---:B------:R-:W-:Y:S02]  /*0720*/  ISETP.NE.AND P1, PT, R0.reuse, 0x3, PT ;  /* 0x000000030000780c */ /* 0x040fe40003f25270 */
[----:B------:R-:W-:Y:S02]  /*0730*/  @P4 SHF.R.S32.HI R8, RZ, 0x1, R8 ;  /* 0x00000001ff084819 */ /* 0x000fe40000011408 */
[----:B------:R-:W-:Y:S02]  /*0740*/  ISETP.EQ.OR P1, PT, R0, RZ, !P1 ;  /* 0x000000ff0000720c */ /* 0x000fe40004f22670 */
[----:B------:R-:W-:Y:S01]  /*0750*/  @P4 ISETP.NE.AND P5, PT, R8, R9, PT ;  /* 0x000000090800420c */ /* 0x000fe20003fa5270 */
[C---:B------:R-:W-:Y:S01]  /*0760*/  VIADD R8, R6.reuse, 0xffffffff ;  /* 0xffffffff06087836 */ /* 0x040fe20000000000 */
[----:B------:R-:W-:-:S02]  /*0770*/  ISETP.EQ.AND P1, PT, R6, RZ, P1 ;  /* 0x000000ff0600720c */ /* 0x000fc40000f22270 */
[----:B------:R-:W-:Y:S02]  /*0780*/  SEL R7, RZ, 0x1, !P0 ;  /* 0x00000001ff077807 */ /* 0x000fe40004000000 */
[----:B------:R-:W-:Y:S02]  /*0790*/  ISETP.GE.U32.AND P6, PT, R8, 0x2, PT ;  /* 0x000000020800780c */ /* 0x000fe40003fc6070 */
[----:B------:R-:W-:Y:S01]  /*07a0*/  @P4 SEL R24, RZ, 0x1, P5 ;  /* 0x00000001ff184807 */ /* 0x000fe20002800000 */
[----:B------:R0:W2:Y:S01]  /*07b0*/  @!UP1 SYNCS.EXCH.64 URZ, [UR6+0x78], UR4 ;  /* 0x00007804063f95b2 */ /* 0x0000a20008000100 */
[----:B------:R-:W-:Y:S01]  /*07c0*/  SEL R17, RZ, 0x1, !P1 ;  /* 0x00000001ff117807 */ /* 0x000fe20004800000 */
[----:B------:R-:W-:Y:S01]  /*07d0*/  NOP ;  /* 0x0000000000007918 */ /* 0x000fe20000000000 */
[----:B------:R-:W-:Y:S02]  /*07e0*/  LOP3.LUT R24, R24, R7, RZ, 0xc0, !PT ;  /* 0x0000000718187212 */ /* 0x000fe400078ec0ff */
[----:B------:R-:W-:Y:S01]  /*07f0*/  SEL R17, R17, 0x2, P6 ;  /* 0x0000000211117807 */ /* 0x000fe20003000000 */
[----:B0-----:R-:W-:Y:S06]  /*0800*/  @!P2 BRA `(.L_x_3) ;  /* 0x000000000008a947 */ /* 0x001fec0003800000 */
[----:B-12-4-:R-:W-:Y:S01]  /*0810*/  UCGABAR_ARV ;  /* 0x00000000000079c7 */ /* 0x016fe20008000000 */
[----:B------:R-:W-:Y:S05]  /*0820*/  BRA `(.L_x_4) ;  /* 0x0000000000047947 */ /* 0x000fea0003800000 */
.L_x_3:
[----:B-12-4-:R-:W-:Y:S01]  /*0830*/  NOP ;  /* 0x0000000000007918 */ /* 0x016fe20000000000 */
.L_x_4:
[----:B------:R-:W0:Y:S01]  /*0840*/  LDC R22, c[0x0][0x65c] ;  /* 0x00019700ff167b82 */ /* 0x000e220000000800 */
[----:B------:R-:W-:Y:S02]  /*0850*/  IMAD.U32 R6, RZ, RZ, UR8 ;  /* 0x00000008ff067e24 */ /* 0x000fe4000f8e00ff */
[----:B------:R-:W-:Y:S01]  /*0860*/  IMAD.MOV.U32 R7, RZ, RZ, RZ ;  /* 0x000000ffff077224 */ /* 0x000fe200078e00ff */
[----:B0-----:R-:W-:-:S04]  /*0870*/  ISETP.NE.AND P1, PT, R22, 0x1, PT ;  /* 0x000000011600780c */ /* 0x001fc80003f25270 */
[----:B------:R-:W-:-:S09]  /*0880*/  P2R R3, PR, RZ, 0x2 ;  /* 0x00000002ff037803 */ /* 0x000fd20000000000 */
[----:B------:R-:W0:Y:S01]  /*0890*/  @P1 LDC R19, c[0x0][0x10] ;  /* 0x00000400ff131b82 */ /* 0x000e220000000800 */
[----:B------:R-:W-:Y:S02]  /*08a0*/  @P1 IMAD.MOV.U32 R3, RZ, RZ, RZ ;  /* 0x000000ffff031224 */ /* 0x000fe400078e00ff */
[----:B------:R-:W-:-:S05]  /*08b0*/  @P1 IMAD.MOV.U32 R11, RZ, RZ, RZ ;  /* 0x000000ffff0b1224 */ /* 0x000fca00078e00ff */
[----:B------:R-:W1:Y:S01]  /*08c0*/  @!P1 LDC R9, c[0x0][0xc] ;  /* 0x00000300ff099b82 */ /* 0x000e620000000800 */
[----:B0-----:R-:W-:-:S04]  /*08d0*/  @P1 IMAD.WIDE.U32 R18, R19, UR8, R2 ;  /* 0x0000000813121c25 */ /* 0x001fc8000f8e0002 */
[----:B------:R-:W-:Y:S02]  /*08e0*/  @P1 IMAD.IADD R19, R19, 0x1, R11 ;  /* 0x0000000113131824 */ /* 0x000fe400078e020b */
[----:B-1----:R-:W-:-:S04]  /*08f0*/  @!P1 IMAD.WIDE.U32 R6, R2, R9, R6 ;  /* 0x0000000902069225 */ /* 0x002fc800078e0006 */
[----:B------:R-:W-:Y:S02]  /*0900*/  @!P1 IMAD.MOV.U32 R18, RZ, RZ, R6 ;  /* 0x000000ffff129224 */ /* 0x000fe400078e0006 */
[----:B------:R-:W-:Y:S01]  /*0910*/  @!P1 IMAD.MOV.U32 R19, RZ, RZ, R7 ;  /* 0x000000ffff139224 */ /* 0x000fe200078e0007 */
[----:B------:R-:W-:Y:S06]  /*0920*/  @!P2 BRA `(.L_x_5) ;  /* 0x00000000000ca947 */ /* 0x000fec0003800000 */
[----:B------:R-:W-:Y:S01]  /*0930*/  UCGABAR_WAIT ;  /* 0x0000000000007dc7 */ /* 0x000fe20008000000 */
[----:B------:R-:W-:Y:S01]  /*0940*/  CCTL.IVALL ;  /* 0x00000000ff00798f */ /* 0x000fe20002000000 */
[----:B------:R-:W-:Y:S05]  /*0950*/  BRA `(.L_x_6) ;  /* 0x0000000000047947 */ /* 0x000fea0003800000 */
.L_x_5:
[----:B------:R-:W-:Y:S06]  /*0960*/  BAR.SYNC.DEFER_BLOCKING 0x0 ;  /* 0x0000000000007b1d */ /* 0x000fec0000010000 */
.L_x_6:
[----:B------:R-:W-:Y:S05]  /*0970*/  @!P3 BRA `(.L_x_7) ;  /* 0x000000280028b947 */ /* 0x000fea0003800000 */
[----:B------:R-:W-:-:S13]  /*0980*/  ISETP.GT.U32.AND P0, PT, R8, 0x1, PT ;  /* 0x000000010800780c */ /* 0x000fda0003f04070 */
[----:B------:R-:W-:Y:S05]  /*0990*/  @P0 EXIT ;  /* 0x000000000000094d */ /* 0x000fea0003800000 */
[----:B------:R-:W-:Y:S01]  /*09a0*/  ULDC.64 UR4, c[0x0][0x650] ;  /* 0x0001940000047ab9 */ /* 0x000fe20000000a00 */
[----:B------:R-:W-:Y:S01]  /*09b0*/  PRMT R0, RZ, 0x7610, R0 ;  /* 0x00007610ff007816 */ /* 0x000fe20000000000 */
[----:B------:R-:W-:Y:S01]  /*09c0*/  IMAD.MOV.U32 R32, RZ, RZ, -0x1 ;  /* 0xffffffffff207424 */ /* 0x000fe200078e00ff */
[----:B------:R-:W-:Y:S01]  /*09d0*/  ISETP.GE.U32.AND P0, PT, R18, UR4, PT ;  /* 0x0000000412007c0c */ /* 0x000fe2000bf06070 */
[----:B------:R-:W-:Y:S02]  /*09e0*/  IMAD.MOV.U32 R33, RZ, RZ, -0x1 ;  /* 0xffffffffff217424 */ /* 0x000fe400078e00ff */
[----:B------:R-:W-:Y:S01]  /*09f0*/  IMAD.MOV.U32 R25, RZ, RZ, -0x1 ;  /* 0xffffffffff197424 */ /* 0x000fe200078e00ff */
[----:B------:R-:W-:-:S13]  /*0a00*/  ISETP.GE.U32.AND.EX P0, PT, R19, UR5, PT, P0 ;  /* 0x0000000513007c0c */ /* 0x000fda000bf06100 */
[----:B------:R-:W-:Y:S05]  /*0a10*/  @P0 BRA `(.L_x_8) ;  /* 0x00000004002c0947 */ /* 0x000fea0003800000 */
[----:B------:R-:W0:Y:S01]  /*0a20*/  LDC.64 R20, c[0x0][0x628] ;  /* 0x00018a00ff147b82 */ /* 0x000e220000000a00 */
[----:B------:R-:W-:Y:S02]  /*0a30*/  IMAD.MOV.U32 R6, RZ, RZ, R18 ;  /* 0x000000ffff067224 */ /* 0x000fe400078e0012 */
[----:B------:R-:W-:-:S05]  /*0a40*/  IMAD.MOV.U32 R7, RZ, RZ, R19 ;  /* 0x000000ffff077224 */ /* 0x000fca00078e0013 */
[----:B------:R-:W1:Y:S08]  /*0a50*/  LDC R0, c[0x0][0x630] ;  /* 0x00018c00ff007b82 */ /* 0x000e700000000800 */
[----:B------:R-:W2:Y:S01]  /*0a60*/  LDC.64 R26, c[0x0][0x620] ;  /* 0x00018800ff1a7b82 */ /* 0x000ea20000000a00 */
[----:B0-----:R-:W-:-:S04]  /*0a70*/  ISETP.NE.U32.AND P0, PT, R20, RZ, PT ;  /* 0x000000ff1400720c */ /* 0x001fc80003f05070 */
[----:B------:R-:W-:-:S13]  /*0a80*/  ISETP.NE.AND.EX P0, PT, R21, RZ, PT, P0 ;  /* 0x000000ff1500720c */ /* 0x000fda0003f05300 */
[----:B-12---:R-:W-:Y:S05]  /*0a90*/  @!P0 BRA `(.L_x_9) ;  /* 0x0000000000288947 */ /* 0x006fea0003800000 */
[----:B------:R-:W0:Y:S02]  /*0aa0*/  LDC R11, c[0x0][0x634] ;  /* 0x00018d00ff0b7b82 */ /* 0x000e240000000800 */
[----:B0-----:R-:W-:-:S05]  /*0ab0*/  IADD3 R11, P0, R18, R11, RZ ;  /* 0x0000000b120b7210 */ /* 0x001fca0007f1e0ff */
[----:B------:R-:W-:-:S04]  /*0ac0*/  IMAD.X R13, RZ, RZ, R19, P0 ;  /* 0x000000ffff0d7224 */ /* 0x000fc800000e0613 */
[----:B------:R-:W-:-:S04]  /*0ad0*/  IMAD.WIDE.U32 R6, R13, R20, RZ ;  /* 0x000000140d067225 */ /* 0x000fc800078e00ff */
[----:B------:R-:W-:-:S04]  /*0ae0*/  IMAD.WIDE.U32 R8, P0, R11, R21, R6 ;  /* 0x000000150b087225 */ /* 0x000fc80007800006 */
[----:B------:R-:W-:-:S04]  /*0af0*/  IMAD.WIDE.U32 R6, R11, R20, RZ ;  /* 0x000000140b067225 */ /* 0x000fc800078e00ff */
[----:B------:R-:W-:Y:S01]  /*0b00*/  IMAD.X R11, RZ, RZ, RZ, P0 ;  /* 0x000000ffff0b7224 */ /* 0x000fe200000e06ff */
[----:B------:R-:W-:Y:S01]  /*0b10*/  IADD3 RZ, P0, R7, R8, RZ ;  /* 0x0000000807ff7210 */ /* 0x000fe20007f1e0ff */
[----:B------:R-:W-:-:S04]  /*0b20*/  IMAD.MOV.U32 R10, RZ, RZ, R9 ;  /* 0x000000ffff0a7224 */ /* 0x000fc800078e0009 */
[----:B------:R-:W-:-:S08]  /*0b30*/  IMAD.WIDE.U32.X R6, R13, R21, R10, P0 ;  /* 0x000000150d067225 */ /* 0x000fd000000e040a */
.L_x_9:
[----:B------:R-:W0:Y:S01]  /*0b40*/  LDC.64 R28, c[0x0][0x640] ;  /* 0x00019000ff1c7b82 */ /* 0x000e220000000a00 */
[-CC-:B------:R-:W-:Y:S01]  /*0b50*/  SHF.R.U64 R30, R6, R0.reuse, R7.reuse ;  /* 0x00000000061e7219 */ /* 0x180fe20000001207 */
[----:B------:R-:W-:Y:S01]  /*0b60*/  IMAD.MOV.U32 R25, RZ, RZ, 0x1 ;  /* 0x00000001ff197424 */ /* 0x000fe200078e00ff */
[----:B------:R-:W-:Y:S02]  /*0b70*/  SHF.R.U32.HI R0, RZ, R0, R7 ;  /* 0x00000000ff007219 */ /* 0x000fe40000011607 */
[----:B------:R-:W-:-:S03]  /*0b80*/  IADD3 R3, P0, RZ, -R30, RZ ;  /* 0x8000001eff037210 */ /* 0x000fc60007f1e0ff */
[----:B------:R-:W1:Y:S02]  /*0b90*/  LDC R8, c[0x0][0x618] ;  /* 0x00018600ff087b82 */ /* 0x000e640000000800 */
[----:B------:R-:W-:-:S04]  /*0ba0*/  IMAD.X R7, RZ, RZ, ~R0, P0 ;  /* 0x000000ffff077224 */ /* 0x000fc800000e0e00 */
[-C--:B------:R-:W-:Y:S02]  /*0bb0*/  IMAD R0, R7, R26.reuse, RZ ;  /* 0x0000001a07007224 */ /* 0x080fe400078e02ff */
[----:B------:R-:W2:Y:S01]  /*0bc0*/  LDC R12, c[0x0][0x608] ;  /* 0x00018200ff0c7b82 */ /* 0x000ea20000000800 */
[----:B------:R-:W-:-:S04]  /*0bd0*/  IMAD.WIDE.U32 R6, R3, R26, R18 ;  /* 0x0000001a03067225 */ /* 0x000fc800078e0012 */
[----:B------:R-:W-:Y:S02]  /*0be0*/  IMAD R3, R3, R27, R0 ;  /* 0x0000001b03037224 */ /* 0x000fe400078e0200 */
[----:B------:R-:W-:Y:S01]  /*0bf0*/  IMAD R27, R5, R14, R2 ;  /* 0x0000000e051b7224 */ /* 0x000fe200078e0202 */
[----:B------:R-:W3:Y:S01]  /*0c00*/  LDC R20, c[0x0][0x658] ;  /* 0x00019600ff147b82 */ /* 0x000ee20000000800 */
[----:B------:R-:W-:Y:S01]  /*0c10*/  IMAD.IADD R3, R7, 0x1, R3 ;  /* 0x0000000107037824 */ /* 0x000fe200078e0203 */
[----:B0-----:R-:W-:Y:S01]  /*0c20*/  ISETP.NE.U32.AND P0, PT, R28, RZ, PT ;  /* 0x000000ff1c00720c */ /* 0x001fe20003f05070 */
[----:B------:R-:W-:-:S03]  /*0c30*/  IMAD.MOV.U32 R7, RZ, RZ, -0x1 ;  /* 0xffffffffff077424 */ /* 0x000fc600078e00ff */
[----:B------:R-:W-:Y:S02]  /*0c40*/  ISETP.NE.AND.EX P0, PT, R29, RZ, PT, P0 ;  /* 0x000000ff1d00720c */ /* 0x000fe40003f05300 */
[----:B------:R-:W0:Y:S01]  /*0c50*/  LDC R13, c[0x0][0x600] ;  /* 0x00018000ff0d7b82 */ /* 0x000e220000000800 */
[-CC-:B-1----:R-:W-:Y:S02]  /*0c60*/  SHF.R.U64 R10, R6, R8.reuse, R3.reuse ;  /* 0x00000008060a7219 */ /* 0x182fe40000001203 */
[----:B------:R-:W-:-:S05]  /*0c70*/  SHF.R.U32.HI R3, RZ, R8, R3 ;  /* 0x00000008ff037219 */ /* 0x000fca0000011603 */
[----:B------:R-:W1:Y:S01]  /*0c80*/  LDC R15, c[0x0][0x648] ;  /* 0x00019200ff0f7b82 */ /* 0x000e620000000800 */
[-CC-:B--2---:R-:W-:Y:S02]  /*0c90*/  SHF.R.U64 R32, R10, R12.reuse, R3.reuse ;  /* 0x0000000c0a207219 */ /* 0x184fe40000001203 */
[----:B------:R-:W-:-:S05]  /*0ca0*/  SHF.R.U32.HI R3, RZ, R12, R3 ;  /* 0x0000000cff037219 */ /* 0x000fca0000011603 */
[----:B------:R-:W2:Y:S01]  /*0cb0*/  LDC R21, c[0x0][0x638] ;  /* 0x00018e00ff157b82 */ /* 0x000ea20000000800 */
[-CC-:B---3--:R-:W-:Y:S02]  /*0cc0*/  SHF.R.U64 R12, R32, R20.reuse, R3.reuse ;  /* 0x00000014200c7219 */ /* 0x188fe40000001203 */
[-C--:B------:R-:W-:Y:S02]  /*0cd0*/  SHF.L.U32 R0, R7, R20.reuse, RZ ;  /* 0x0000001407007219 */ /* 0x080fe400000006ff */
[----:B------:R-:W-:Y:S01]  /*0ce0*/  SHF.R.U32.HI R3, RZ, R20, R3 ;  /* 0x00000014ff037219 */ /* 0x000fe20000011603 */
[----:B------:R-:W-:Y:S01]  /*0cf0*/  IMAD.MOV.U32 R2, RZ, RZ, R12 ;  /* 0x000000ffff027224 */ /* 0x000fe200078e000c */
[----:B------:R-:W-:Y:S01]  /*0d00*/  LOP3.LUT R5, RZ, R0, RZ, 0x33, !PT ;  /* 0x00000000ff057212 */ /* 0x000fe200078e33ff */
[----:B------:R-:W3:Y:S01]  /*0d10*/  LDC R26, c[0x0][0x610] ;  /* 0x00018400ff1a7b82 */ /* 0x000ee20000000800 */
[----:B------:R-:W-:Y:S05]  /*0d20*/  @!P0 BRA `(.L_x_10) ;  /* 0x0000000000288947 */ /* 0x000fea0003800000 */
[----:B------:R-:W4:Y:S02]  /*0d30*/  LDC R9, c[0x0][0x64c] ;  /* 0x00019300ff097b82 */ /* 0x000f240000000800 */
[----:B----4-:R-:W-:-:S05]  /*0d40*/  IADD3 R9, P0, R12, R9, RZ ;  /* 0x000000090c097210 */ /* 0x010fca0007f1e0ff */
        /* <DEDUP_REMOVED lines=8> */
.L_x_10:
[----:B-1----:R-:W-:Y:S01]  /*0dd0*/  SHF.R.U64 R2, R2, R15, R3 ;  /* 0x0000000f02027219 */ /* 0x002fe20000001203 */
[----:B0-----:R-:W-:Y:S01]  /*0de0*/  VIADD R3, R13, 0xffffffff ;  /* 0xffffffff0d037836 */ /* 0x001fe20000000000 */
[----:B------:R-:W-:Y:S01]  /*0df0*/  SHF.L.U32 R0, R25, R20, RZ ;  /* 0x0000001419007219 */ /* 0x000fe200000006ff */
[----:B------:R-:W-:Y:S01]  /*0e00*/  IMAD.MOV.U32 R25, RZ, RZ, R30 ;  /* 0x000000ffff197224 */ /* 0x000fe200078e001e */
[----:B------:R-:W-:Y:S01]  /*0e10*/  LOP3.LUT R5, R32, R5, RZ, 0xc0, !PT ;  /* 0x0000000520057212 */ /* 0x000fe200078ec0ff */
[----:B------:R-:W-:Y:S01]  /*0e20*/  IMAD.MOV R6, RZ, RZ, -R2 ;  /* 0x000000ffff067224 */ /* 0x000fe200078e0a02 */
[----:B------:R-:W-:Y:S02]  /*0e30*/  SEL R4, R4, R27, !P1 ;  /* 0x0000001b04047207 */ /* 0x000fe40004800000 */
[----:B------:R-:W-:Y:S01]  /*0e40*/  LOP3.LUT R3, R10, R3, RZ, 0xc0, !PT ;  /* 0x000000030a037212 */ /* 0x000fe200078ec0ff */
[----:B------:R-:W-:Y:S02]  /*0e50*/  IMAD R5, R0, R2, R5 ;  /* 0x0000000200057224 */ /* 0x000fe400078e0205 */
[----:B--2---:R-:W-:-:S02]  /*0e60*/  IMAD R0, R6, R21, R12 ;  /* 0x0000001506007224 */ /* 0x004fc400078e020c */
[----:B---3--:R-:W-:Y:S02]  /*0e70*/  IMAD R4, R5, R26, R4 ;  /* 0x0000001a05047224 */ /* 0x008fe400078e0204 */
[----:B------:R-:W-:Y:S02]  /*0e80*/  IMAD.MOV.U32 R2, RZ, RZ, 0x1 ;  /* 0x00000001ff027424 */ /* 0x000fe400078e00ff */
[----:B------:R-:W-:-:S03]  /*0e90*/  IMAD R3, R0, R13, R3 ;  /* 0x0000000d00037224 */ /* 0x000fc600078e0203 */
[----:B------:R-:W-:Y:S02]  /*0ea0*/  PRMT R0, R2, 0x7610, R0 ;  /* 0x0000761002007816 */ /* 0x000fe40000000000 */
[----:B------:R-:W-:Y:S02]  /*0eb0*/  SEL R33, R3, R4, !P1 ;  /* 0x0000000403217207 */ /* 0x000fe40004800000 */
[----:B------:R-:W-:-:S07]  /*0ec0*/  SEL R32, R4, R3, !P1 ;  /* 0x0000000304207207 */ /* 0x000fce0004800000 */
.L_x_8:
[----:B------:R-:W-:-:S08]  /*0ed0*/  NOP ;  /* 0x0000000000007918 */ /* 0x000fd00000000000 */
[----:B------:R-:W0:Y:S02]  /*0ee0*/  USETMAXREG.TRY_ALLOC.CTAPOOL UP0, 0xe8 ;  /* 0x000000e8000079c8 */ /* 0x000e240008000600 */
[----:B0-----:R-:W-:-:S13]  /*0ef0*/  PLOP3.LUT P0, PT, PT, PT, UP0, 0x80, 0x0 ;  /* 0x000000000000781c */ /* 0x001fda0003f0f008 */
[----:B------:R-:W-:Y:S05]  /*0f00*/  @!P0 BRA `(.L_x_8) ;  /* 0xfffffffc00f08947 */ /* 0x000fea000383ffff */
[----:B------:R-:W-:Y:S01]  /*0f10*/  ULDC.64 UR4, c[0x0][0x598] ;  /* 0x0001660000047ab9 */ /* 0x000fe20000000a00 */
[----:B------:R-:W-:Y:S01]  /*0f20*/  ULDC.64 UR36, c[0x0][0x208] ;  /* 0x0000820000247ab9 */ /* 0x000fe20000000a00 */
[----:B------:R-:W-:-:S04]  /*0f30*/  ISETP.NE.U32.AND P0, PT, RZ, UR4, PT ;  /* 0x00000004ff007c0c */ /* 0x000fc8000bf05070 */
[----:B------:R-:W-:-:S13]  /*0f40*/  ISETP.NE.AND.EX P0, PT, RZ, UR5, PT, P0 ;  /* 0x00000005ff007c0c */ /* 0x000fda000bf05300 */
[----:B------:R-:W-:Y:S05]  /*0f50*/  @!P0 BRA `(.L_x_11) ;  /* 0x00000000001c8947 */ /* 0x000fea0003800000 */
[----:B------:R-:W0:Y:S02]  /*0f60*/  LDC.64 R2, c[0x0][0x598] ;  /* 0x00016600ff027b82 */ /* 0x000e240000000a00 */
[----:B0-----:R-:W2:Y:S02]  /*0f70*/  LDG.E.64 R2, desc[UR36][R2.64] ;  /* 0x0000002402027981 */ /* 0x001ea4000c1e1b00 */
[----:B--2---:R-:W-:-:S04]  /*0f80*/  ISETP.NE.U32.AND P0, PT, R2, RZ, PT ;  /* 0x000000ff0200720c */ /* 0x004fc80003f05070 */
[----:B------:R-:W-:-:S13]  /*0f90*/  ISETP.NE.AND.EX P0, PT, R3, RZ, PT, P0 ;  /* 0x000000ff0300720c */ /* 0x000fda0003f05300 */
[----:B------:R-:W-:Y:S05]  /*0fa0*/  @!P0 BRA `(.L_x_11) ;  /* 0x0000000000088947 */ /* 0x000fea0003800000 */
[----:B------:R0:W5:Y:S01]  /*0fb0*/  LD.E R26, desc[UR36][R2.64] ;  /* 0x00000024021a7980 */ /* 0x000162000c101900 */
[----:B------:R-:W-:Y:S05]  /*0fc0*/  BRA `(.L_x_12) ;  /* 0x0000000000247947 */ /* 0x000fea0003800000 */
.L_x_11:
[----:B------:R-:W-:Y:S02]  /*0fd0*/  ULDC.64 UR4, c[0x0][0x588] ;  /* 0x0001620000047ab9 */ /* 0x000fe40000000a00 */
[----:B------:R-:W-:-:S04]  /*0fe0*/  ISETP.NE.U32.AND P0, PT, RZ, UR4, PT ;  /* 0x00000004ff007c0c */ /* 0x000fc8000bf05070 */
[----:B------:R-:W-:-:S13]  /*0ff0*/  ISETP.NE.AND.EX P0, PT, RZ, UR5, PT, P0 ;  /* 0x00000005ff007c0c */ /* 0x000fda000bf05300 */
[----:B------:R-:W-:Y:S05]  /*1000*/  @!P0 BRA `(.L_x_13) ;  /* 0x00000000000c8947 */ /* 0x000fea0003800000 */
[----:B------:R-:W0:Y:S02]  /*1010*/  LDC.64 R26, c[0x0][0x588] ;  /* 0x00016200ff1a7b82 */ /* 0x000e240000000a00 */
[----:B0-----:R1:W5:Y:S01]  /*1020*/  LDG.E R26, desc[UR36][R26.64] ;  /* 0x000000241a1a7981 */ /* 0x001362000c1e1900 */
[----:B------:R-:W-:Y:S05]  /*1030*/  BRA `(.L_x_12) ;  /* 0x0000000000087947 */ /* 0x000fea0003800000 */
.L_x_13:
[----:B------:R-:W-:Y:S02]  /*1040*/  ULDC UR4, c[0x0][0x580] ;  /* 0x0001600000047ab9 */ /* 0x000fe40000000800 */
[----:B------:R-:W-:-:S07]  /*1050*/  IMAD.U32 R26, RZ, RZ, UR4 ;  /* 0x00000004ff1a7e24 */ /* 0x000fce000f8e00ff */
.L_x_12:
[----:B------:R-:W-:Y:S02]  /*1060*/  ULDC.64 UR4, c[0x0][0x5a0] ;  /* 0x0001680000047ab9 */ /* 0x000fe40000000a00 */
[----:B------:R-:W-:-:S04]  /*1070*/  ISETP.NE.U32.AND P0, PT, RZ, UR4, PT ;  /* 0x00000004ff007c0c */ /* 0x000fc8000bf05070 */
[----:B------:R-:W-:-:S13]  /*1080*/  ISETP.NE.AND.EX P0, PT, RZ, UR5, PT, P0 ;  /* 0x00000005ff007c0c */ /* 0x000fda000bf05300 */
[----:B------:R-:W-:Y:S05]  /*1090*/  @!P0 BRA `(.L_x_14) ;  /* 0x00000000001c8947 */ /* 0x000fea0003800000 */
[----:B0-----:R-:W0:Y:S02]  /*10a0*/  LDC.64 R2, c[0x0][0x5a0] ;  /* 0x00016800ff027b82 */ /* 0x001e240000000a00 */
[----:B0-----:R-:W2:Y:S02]  /*10b0*/  LDG.E.64 R2, desc[UR36][R2.64] ;  /* 0x0000002402027981 */ /* 0x001ea4000c1e1b00 */
[----:B--2---:R-:W-:-:S04]  /*10c0*/  ISETP.NE.U32.AND P0, PT, R2, RZ, PT ;  /* 0x000000ff0200720c */ /* 0x004fc80003f05070 */
[----:B------:R-:W-:-:S13]  /*10d0*/  ISETP.NE.AND.EX P0, PT, R3, RZ, PT, P0 ;  /* 0x000000ff0300720c */ /* 0x000fda0003f05300 */
[----:B------:R-:W-:Y:S05]  /*10e0*/  @!P0 BRA `(.L_x_14) ;  /* 0x0000000000088947 */ /* 0x000fea0003800000 */
[----:B-1----:R0:W5:Y:S01]  /*10f0*/  LD.E R27, desc[UR36][R2.64] ;  /* 0x00000024021b7980 */ /* 0x002162000c101900 */
[----:B------:R-:W-:Y:S05]  /*1100*/  BRA `(.L_x_15) ;  /* 0x0000000000247947 */ /* 0x000fea0003800000 */
.L_x_14:
[----:B------:R-:W-:Y:S02]  /*1110*/  ULDC.64 UR4, c[0x0][0x590] ;  /* 0x0001640000047ab9 */ /* 0x000fe40000000a00 */
[----:B------:R-:W-:-:S04]  /*1120*/  ISETP.NE.U32.AND P0, PT, RZ, UR4, PT ;  /* 0x00000004ff007c0c */ /* 0x000fc8000bf05070 */
[----:B------:R-:W-:-:S13]  /*1130*/  ISETP.NE.AND.EX P0, PT, RZ, UR5, PT, P0 ;  /* 0x00000005ff007c0c */ /* 0x000fda000bf05300 */
[----:B------:R-:W-:Y:S05]  /*1140*/  @!P0 BRA `(.L_x_16) ;  /* 0x00000000000c8947 */ /* 0x000fea0003800000 */
[----:B0-----:R-:W1:Y:S02]  /*1150*/  LDC.64 R2, c[0x0][0x590] ;  /* 0x00016400ff027b82 */ /* 0x001e640000000a00 */
[----:B-1----:R1:W5:Y:S01]  /*1160*/  LDG.E R27, desc[UR36][R2.64] ;  /* 0x00000024021b7981 */ /* 0x002362000c1e1900 */
[----:B------:R-:W-:Y:S05]  /*1170*/  BRA `(.L_x_15) ;  /* 0x0000000000087947 */ /* 0x000fea0003800000 */
.L_x_16:
[----:B------:R-:W-:Y:S02]  /*1180*/  ULDC UR4, c[0x0][0x584] ;  /* 0x0001610000047ab9 */ /* 0x000fe40000000800 */
[----:B-1----:R-:W-:-:S07]  /*1190*/  IMAD.U32 R27, RZ, RZ, UR4 ;  /* 0x00000004ff1b7e24 */ /* 0x002fce000f8e00ff */
.L_x_15:
[----:B------:R-:W-:-:S13]  /*11a0*/  LOP3.LUT P0, RZ, R0, 0xff, RZ, 0xc0, !PT ;  /* 0x000000ff00ff7812 */ /* 0x000fda000780c0ff */
[----:B------:R-:W-:Y:S05]  /*11b0*/  @!P0 EXIT ;  /* 0x000000000000894d */ /* 0x000fea0003800000 */
[----:B------:R-:W-:Y:S01]  /*11c0*/  ULDC UR4, c[0x0][0x28c] ;  /* 0x0000a30000047ab9 */ /* 0x000fe20000000800 */
[----:B------:R-:W-:Y:S01]  /*11d0*/  LOP3.LUT R44, R17, 0x1, RZ, 0xfc, !PT ;  /* 0x00000001112c7812 */ /* 0x000fe200078efcff */
[----:B------:R-:W-:Y:S01]  /*11e0*/  UIADD3 UR4, UR4, 0x7f, URZ ;  /* 0x0000007f04047890 */ /* 0x000fe2000fffe03f */
[----:B------:R-:W-:Y:S01]  /*11f0*/  UMOV UR38, URZ ;  /* 0x0000003f00267c82 */ /* 0x000fe20008000000 */
[----:B------:R-:W-:Y:S02]  /*1200*/  UMOV UR39, URZ ;  /* 0x0000003f00277c82 */ /* 0x000fe40008000000 */
[----:B------:R-:W-:-:S04]  /*1210*/  USHF.R.S32.HI UR5, URZ, 0x1f, UR4 ;  /* 0x0000001f3f057899 */ /* 0x000fc80008011404 */
[----:B------:R-:W-:-:S04]  /*1220*/  ULEA.HI UR5, UR5, UR4, URZ, 0x7 ;  /* 0x0000000405057291 */ /* 0x000fc8000f8f383f */
[----:B------:R-:W-:-:S12]  /*1230*/  USHF.R.S32.HI UR40, URZ, 0x7, UR5 ;  /* 0x000000073f287899 */ /* 0x000fd80008011405 */
.L_x_44:
[----:B------:R-:W-:Y:S01]  /*1240*/  LOP3.LUT R0, R16, 0x80, RZ, 0xc0, !PT ;  /* 0x0000008010007812 */ /* 0x000fe200078ec0ff */
[----:B------:R-:W2:Y:S01]  /*1250*/  S2UR UR7, SR_CgaCtaId ;  /* 0x00000000000779c3 */ /* 0x000ea20000008800 */
[----:B------:R-:W-:Y:S02]  /*1260*/  UMOV UR6, 0x400 ;  /* 0x0000040000067882 */ /* 0x000fe40000000000 */
[----:B------:R-:W-:-:S06]  /*1270*/  SHF.R.U32.HI R0, RZ, 0x7, R0 ;  /* 0x00000007ff007819 */ /* 0x000fcc0000011600 */
[----:B------:R-:W3:Y:S01]  /*1280*/  SHFL.IDX PT, R0, R0, RZ, 0x1f ;  /* 0x00001fff00007589 */ /* 0x000ee200000e0000 */
[----:B--2---:R-:W-:Y:S01]  /*1290*/  ULEA UR6, UR7, UR6, 0x18 ;  /* 0x0000000607067291 */ /* 0x004fe2000f8ec03f */
[----:B---3--:R-:W-:-:S13]  /*12a0*/  R2UR UR4, R0 ;  /* 0x00000000000472ca */ /* 0x008fda00000e0000 */
[----:B------:R-:W-:-:S04]  /*12b0*/  ULEA.HI UR5, UR4, UR4, URZ, 0x1 ;  /* 0x0000000404057291 */ /* 0x000fc8000f8f083f */
[----:B------:R-:W-:-:S04]  /*12c0*/  ULOP3.LUT UR5, UR5, 0x7fffe, URZ, 0xc0, !UPT ;  /* 0x0007fffe05057892 */ /* 0x000fc8000f8ec03f */
[----:B------:R-:W-:-:S03]  /*12d0*/  UIADD3 UR5, UR4, -UR5, URZ ;  /* 0x8000000504057290 */ /* 0x000fc6000fffe03f */
[----:B------:R-:W-:Y:S01]  /*12e0*/  ULDC UR4, c[0x0][0x28c] ;  /* 0x0000a30000047ab9 */ /* 0x000fe20000000800 */
[----:B------:R-:W-:Y:S01]  /*12f0*/  ULEA UR5, UR5, UR6, 0xd ;  /* 0x0000000605057291 */ /* 0x000fe2000f8e683f */
[----:B------:R-:W-:-:S03]  /*1300*/  ISETP.LT.AND P0, PT, RZ, UR4, PT ;  /* 0x00000004ff007c0c */ /* 0x000fc6000bf01270 */
[----:B------:R-:W-:-:S04]  /*1310*/  UIADD3 UR5, UR5, 0x180, URZ ;  /* 0x0000018005057890 */ /* 0x000fc8000fffe03f */
[----:B------:R-:W-:-:S04]  /*1320*/  USHF.R.U32.HI UR5, URZ, 0x4, UR5 ;  /* 0x000000043f057899 */ /* 0x000fc80008011605 */
[----:B------:R-:W-:Y:S02]  /*1330*/  ULOP3.LUT UR41, UR5, 0x3fff, URZ, 0xc0, !UPT ;  /* 0x00003fff05297892 */ /* 0x000fe4000f8ec03f */
[----:B0----5:R-:W-:Y:S10]  /*1340*/  @P0 BRA `(.L_x_17) ;  /* 0x0000000000400947 */ /* 0x021ff40003800000 */
[----:B------:R-:W-:Y:S01]  /*1350*/  MOV R0, 0x0 ;  /* 0x0000000000007802 */ /* 0x000fe20000000f00 */
[----:B------:R-:W-:Y:S01]  /*1360*/  ULDC.64 UR4, c[0x4][0x68] ;  /* 0x01001a0000047ab9 */ /* 0x000fe20000000a00 */
[----:B------:R-:W-:Y:S01]  /*1370*/  ULDC.64 UR6, c[0x4][0x8] ;  /* 0x0100020000067ab9 */ /* 0x000fe20000000a00 */
[----:B------:R-:W-:Y:S01]  /*1380*/  IMAD.U32 R4, RZ, RZ, UR4 ;  /* 0x00000004ff047e24 */ /* 0x000fe2000f8e00ff */
[----:B01----:R0:W1:Y:S01]  /*1390*/  LDC.64 R2, c[0x4][R0] ;  /* 0x0100000000027b82 */ /* 0x0030620000000a00 */
[----:B------:R-:W-:Y:S01]  /*13a0*/  IMAD.U32 R5, RZ, RZ, UR5 ;  /* 0x00000005ff057e24 */ /* 0x000fe2000f8e00ff */
[----:B------:R-:W-:Y:S01]  /*13b0*/  ULDC.64 UR4, c[0x4][0x70] ;  /* 0x01001c0000047ab9 */ /* 0x000fe20000000a00 */
[----:B------:R-:W-:Y:S02]  /*13c0*/  IMAD.U32 R10, RZ, RZ, UR6 ;  /* 0x00000006ff0a7e24 */ /* 0x000fe4000f8e00ff */
[----:B------:R-:W-:Y:S02]  /*13d0*/  IMAD.U32 R6, RZ, RZ, UR4 ;  /* 0x00000004ff067e24 */ /* 0x000fe4000f8e00ff */
[----:B------:R-:W-:-:S02]  /*13e0*/  IMAD.U32 R7, RZ, RZ, UR5 ;  /* 0x00000005ff077e24 */ /* 0x000fc4000f8e00ff */
[----:B------:R-:W-:Y:S02]  /*13f0*/  IMAD.U32 R11, RZ, RZ, UR7 ;  /* 0x00000007ff0b7e24 */ /* 0x000fe4000f8e00ff */
[----:B------:R-:W-:Y:S02]  /*1400*/  IMAD.MOV.U32 R8, RZ, RZ, 0x1e1 ;  /* 0x000001e1ff087424 */ /* 0x000fe400078e00ff */
[----:B------:R-:W-:Y:S02]  /*1410*/  IMAD.MOV.U32 R12, RZ, RZ, 0x1 ;  /* 0x00000001ff0c7424 */ /* 0x000fe400078e00ff */
[----:B0-----:R-:W-:-:S07]  /*1420*/  IMAD.MOV.U32 R13, RZ, RZ, RZ ;  /* 0x000000ffff0d7224 */ /* 0x001fce00078e00ff */
[----:B------:R-:W-:-:S07]  /*1430*/  LEPC R20, `(.L_x_17) ;  /* 0x000000001014794e */ /* 0x000fce0000000000 */
[----:B-1---5:R-:W-:Y:S05]  /*1440*/  CALL.ABS.NOINC R2 ;  /* 0x0000000002007343 */ /* 0x022fea0003c00000 */
.L_x_17:
[----:B------:R-:W-:-:S13]  /*1450*/  ISETP.NE.AND P0, PT, R44, 0x3, PT ;  /* 0x000000032c00780c */ /* 0x000fda0003f05270 */
[----:B------:R-:W-:Y:S05]  /*1460*/  @!P0 BRA `(.L_x_18) ;  /* 0x0000000000048947 */ /* 0x000fea0003800000 */
[----:B------:R-:W-:Y:S01]  /*1470*/  BPT.TRAP 0x1 ;  /* 0x000000040000795c */ /* 0x000fe20000300000 */
.L_x_18:
[----:B------:R-:W2:Y:S01]  /*1480*/  S2UR UR5, SR_CgaCtaId ;  /* 0x00000000000579c3 */ /* 0x000ea20000008800 */
[----:B------:R-:W-:Y:S01]  /*1490*/  UMOV UR4, 0x400 ;  /* 0x0000040000047882 */ /* 0x000fe20000000000 */
[----:B------:R-:W-:Y:S02]  /*14a0*/  IMAD.U32 R0, RZ, RZ, UR38 ;  /* 0x00000026ff007e24 */ /* 0x000fe4000f8e00ff */
[----:B01----:R-:W-:-:S03]  /*14b0*/  IMAD.U32 R2, RZ, RZ, UR39 ;  /* 0x00000027ff027e24 */ /* 0x003fc6000f8e00ff */
[----:B------:R-:W-:Y:S01]  /*14c0*/  SHF.L.U32 R0, R0, 0x1f, RZ ;  /* 0x0000001f00007819 */ /* 0x000fe200000006ff */
[----:B--2---:R-:W-:-:S06]  /*14d0*/  ULEA UR4, UR5, UR4, 0x18 ;  /* 0x0000000405047291 */ /* 0x004fcc000f8ec03f */
[----:B------:R-:W-:-:S04]  /*14e0*/  IMAD.U32 R5, RZ, RZ, UR4 ;  /* 0x00000004ff057e24 */ /* 0x000fc8000f8e00ff */
[----:B------:R-:W-:-:S04]  /*14f0*/  IMAD R3, R2, 0x8, R5 ;  /* 0x0000000802037824 */ /* 0x000fc800078e0205 */
[----:B------:R0:W1:Y:S01]  /*1500*/  SYNCS.PHASECHK.TRANS64.TRYWAIT P1, [R3+URZ], R0 ;  /* 0x00000000030075a7 */ /* 0x000062000802017f */
[----:B------:R-:W-:Y:S05]  /*1510*/  @!P0 BRA `(.L_x_19) ;  /* 0x0000000000048947 */ /* 0x000fea0003800000 */
[----:B------:R-:W-:Y:S01]  /*1520*/  BPT.TRAP 0x1 ;  /* 0x000000040000795c */ /* 0x000fe20000300000 */
.L_x_19:
[----:B-1----:R-:W-:Y:S05]  /*1530*/  @P1 BRA `(.L_x_20) ;  /* 0x0000000000081947 */ /* 0x002fea0003800000 */
[----:B------:R-:W1:Y:S02]  /*1540*/  SYNCS.PHASECHK.TRANS64.TRYWAIT P1, [R3+URZ], R0 ;  /* 0x00000000030075a7 */ /* 0x000e64000802017f */
[----:B-1----:R-:W-:Y:S05]  /*1550*/  @!P1 BRA `(.L_x_21) ;  /* 0x0000003400109947 */ /* 0x002fea0003800000 */
.L_x_20:
[----:B------:R-:W-:-:S04]  /*1560*/  UISETP.LT.AND UP0, UPT, UR40, 0x1, UPT ;  /* 0x000000012800788c */ /* 0x000fc8000bf01270 */
[----:B------:R-:W-:-:S06]  /*1570*/  USEL UR4, UR40, 0x1, UP0 ;  /* 0x0000000128047887 */ /* 0x000fcc0008000000 */
[----:B01----:R-:W-:Y:S01]  /*1580*/  IMAD.U32 R0, RZ, RZ, UR4 ;  /* 0x00000004ff007e24 */ /* 0x003fe2000f8e00ff */
[----:B------:R-:W-:Y:S05]  /*1590*/  WARPSYNC.ALL ;  /* 0x0000000000007948 */ /* 0x000fea0003800000 */
[----:B------:R-:W-:-:S04]  /*15a0*/  IADD3 R0, -R0, UR40, RZ ;  /* 0x0000002800007c10 */ /* 0x000fc8000fffe1ff */
[----:B------:R-:W-:Y:S02]  /*15b0*/  ISETP.GE.AND P1, PT, R0, 0x1, PT ;  /* 0x000000010000780c */ /* 0x000fe40003f26270 */
[----:B------:R-:W-:Y:S01]  /*15c0*/  R2UR UR4, R5 ;  /* 0x00000000050472ca */ /* 0x000fe200000e0000 */
[----:B------:R-:W-:Y:S01]  /*15d0*/  WARPGROUP.ARRIVE ;  /* 0x00000000000079c5 */ /* 0x000fe20000000000 */
[----:B------:R-:W-:Y:S01]  /*15e0*/  UMOV UR9, 0x40000040 ;  /* 0x4000004000097882 */ /* 0x000fe20000000000 */
[----:B------:R-:W-:-:S10]  /*15f0*/  UMOV UR11, 0x40000000 ;  /* 0x40000000000b7882 */ /* 0x000fd40000000000 */
[----:B------:R-:W-:-:S04]  /*1600*/  UIADD3 UR4, UR4, 0x30180, URZ ;  /* 0x0003018004047890 */ /* 0x000fc8000fffe03f */
[----:B------:R-:W-:-:S04]  /*1610*/  USHF.R.U32.HI UR4, URZ, 0x4, UR4 ;  /* 0x000000043f047899 */ /* 0x000fc80008011604 */
[----:B------:R-:W-:Y:S02]  /*1620*/  ULOP3.LUT UR5, UR4, 0x3fff, URZ, 0xc0, !UPT ;  /* 0x00003fff04057892 */ /* 0x000fe4000f8ec03f */
[----:B------:R-:W-:Y:S02]  /*1630*/  ULOP3.LUT UR4, UR41, 0x10000, URZ, 0xfc, !UPT ;  /* 0x0001000029047892 */ /* 0x000fe4000f8efc3f */
[----:B------:R-:W-:Y:S02]  /*1640*/  ULOP3.LUT UR5, UR5, 0x10000, URZ, 0xfc, !UPT ;  /* 0x0001000005057892 */ /* 0x000fe4000f8efc3f */
[----:B------:R-:W-:Y:S02]  /*1650*/  ULEA UR6, UR39, UR4, 0xb ;  /* 0x0000000427067291 */ /* 0x000fe4000f8e583f */
[----:B------:R-:W-:-:S05]  /*1660*/  ULEA UR7, UR39, UR5, 0x7 ;  /* 0x0000000527077291 */ /* 0x000fca000f8e383f */
[----:B------:R-:W-:Y:S02]  /*1670*/  UMOV UR8, UR6 ;  /* 0x0000000600087c82 */ /* 0x000fe40008000000 */
[----:B------:R-:W-:Y:S02]  /*1680*/  UMOV UR10, UR7 ;  /* 0x00000007000a7c82 */ /* 0x000fe40008000000 */
[----:B------:R-:W-:Y:S01]  /*1690*/  HGMMA.64x8x16.F32 R28, gdesc[UR8], RZ, !UPT, gsb0 ;  /* 0x00000000081c79f0 */ /* 0x000fe2000c0008ff */
[----:B------:R-:W-:Y:S02]  /*16a0*/  UIADD3 UR8, UR6, 0x2, URZ ;  /* 0x0000000206087890 */ /* 0x000fe4000fffe03f */
[----:B------:R-:W-:Y:S01]  /*16b0*/  UIADD3 UR10, UR7, 0x2, URZ ;  /* 0x00000002070a7890 */ /* 0x000fe2000fffe03f */
[----:B------:R-:W-:Y:S01]  /*16c0*/  UMOV UR9, 0x40000040 ;  /* 0x4000004000097882 */ /* 0x000fe20000000000 */
[----:B------:R-:W-:Y:S01]  /*16d0*/  UMOV UR11, 0x40000000 ;  /* 0x40000000000b7882 */ /* 0x000fe20000000000 */
[----:B------:R-:W-:-:S02]  /*16e0*/  WARPGROUP.DEPBAR.LE gsb0, 0x0 ;  /* 0x00008000000079c5 */ /* 0x000fc40000010000 */
[----:B------:R-:W-:-:S06]  /*16f0*/  WARPGROUP.ARRIVE ;  /* 0x00000000000079c5 */ /* 0x000fcc0000000000 */
[----:B------:R-:W-:Y:S01]  /*1700*/  HGMMA.64x8x16.F32 R28, gdesc[UR8], R28, gsb0 ;  /* 0x00000000081c79f0 */ /* 0x000fe2000800081c */
[----:B------:R-:W-:Y:S02]  /*1710*/  UIADD3 UR8, UR6, 0x4, URZ ;  /* 0x0000000406087890 */ /* 0x000fe4000fffe03f */
[----:B------:R-:W-:Y:S01]  /*1720*/  UIADD3 UR10, UR7, 0x4, URZ ;  /* 0x00000004070a7890 */ /* 0x000fe2000fffe03f */
[----:B------:R-:W-:Y:S01]  /*1730*/  UMOV UR9, 0x40000040 ;  /* 0x4000004000097882 */ /* 0x000fe20000000000 */
[----:B------:R-:W-:Y:S01]  /*1740*/  UMOV UR11, 0x40000000 ;  /* 0x40000000000b7882 */ /* 0x000fe20000000000 */
[----:B------:R-:W-:Y:S02]  /*1750*/  WARPGROUP.DEPBAR.LE gsb0, 0x0 ;  /* 0x00008000000079c5 */ /* 0x000fe40000010000 */
        /* <DEDUP_REMOVED lines=36> */
[----:B------:R-:W-:Y:S03]  /*19a0*/  HGMMA.64x8x16.F32 R28, gdesc[UR8], R28, gsb0 ;  /* 0x00000000081c79f0 */ /* 0x000fe6000800081c */
[----:B------:R-:W-:Y:S02]  /*19b0*/  WARPGROUP.DEPBAR.LE gsb0, 0x0 ;  /* 0x00008000000079c5 */ /* 0x000fe40000010000 */
[----:B------:R-:W-:Y:S05]  /*19c0*/  @!P1 BRA `(.L_x_22) ;  /* 0x0000000400949947 */ /* 0x000fea0003800000 */
[----:B------:R-:W-:Y:S02]  /*19d0*/  UIADD3 UR6, UR39, 0x1, URZ ;  /* 0x0000000127067890 */ /* 0x000fe4000fffe03f */
[----:B------:R-:W-:Y:S02]  /*19e0*/  IMAD.U32 R2, RZ, RZ, UR39 ;  /* 0x00000027ff027e24 */ /* 0x000fe4000f8e00ff */
[----:B------:R-:W-:-:S04]  /*19f0*/  UISETP.NE.AND UP0, UPT, UR6, 0x6, UPT ;  /* 0x000000060600788c */ /* 0x000fc8000bf05270 */
[----:B------:R-:W-:Y:S02]  /*1a00*/  USEL UR7, URZ, 0x1, UP0 ;  /* 0x000000013f077887 */ /* 0x000fe40008000000 */
[----:B------:R-:W-:Y:S02]  /*1a10*/  USEL UR6, UR6, URZ, UP0 ;  /* 0x0000003f06067287 */ /* 0x000fe40008000000 */
[----:B------:R-:W-:-:S06]  /*1a20*/  ULOP3.LUT UR7, UR38, UR7, URZ, 0x3c, !UPT ;  /* 0x0000000726077292 */ /* 0x000fcc000f8e3c3f */
[----:B------:R-:W-:-:S07]  /*1a30*/  IMAD.U32 R6, RZ, RZ, UR7 ;  /* 0x00000007ff067e24 */ /* 0x000fce000f8e00ff */
.L_x_29:
[----:B------:R-:W-:Y:S05]  /*1a40*/  @!P0 BRA `(.L_x_23) ;  /* 0x0000000000048947 */ /* 0x000fea0003800000 */
[----:B------:R-:W-:Y:S01]  /*1a50*/  BPT.TRAP 0x1 ;  /* 0x000000040000795c */ /* 0x000fe20000300000 */
.L_x_23:
[----:B------:R-:W0:Y:S01]  /*1a60*/  S2UR UR8, SR_CgaCtaId ;  /* 0x00000000000879c3 */ /* 0x000e220000008800 */
[----:B------:R-:W-:Y:S01]  /*1a70*/  UMOV UR7, 0x400 ;  /* 0x0000040000077882 */ /* 0x000fe20000000000 */
[----:B------:R-:W-:Y:S01]  /*1a80*/  IMAD.U32 R4, RZ, RZ, UR6 ;  /* 0x00000006ff047e24 */ /* 0x000fe2000f8e00ff */
[----:B------:R-:W-:Y:S01]  /*1a90*/  SHF.L.U32 R3, R6, 0x1f, RZ ;  /* 0x0000001f06037819 */ /* 0x000fe200000006ff */
[----:B0-----:R-:W-:-:S06]  /*1aa0*/  ULEA UR7, UR8, UR7, 0x18 ;  /* 0x0000000708077291 */ /* 0x001fcc000f8ec03f */
[----:B------:R-:W-:-:S04]  /*1ab0*/  IMAD.U32 R5, RZ, RZ, UR7 ;  /* 0x00000007ff057e24 */ /* 0x000fc8000f8e00ff */
[----:B------:R-:W-:-:S04]  /*1ac0*/  IMAD R4, R4, 0x8, R5 ;  /* 0x0000000804047824 */ /* 0x000fc800078e0205 */
[----:B------:R0:W1:Y:S01]  /*1ad0*/  SYNCS.PHASECHK.TRANS64.TRYWAIT P1, [R4+URZ], R3 ;  /* 0x00000003040075a7 */ /* 0x000062000802017f */
[----:B------:R-:W-:Y:S05]  /*1ae0*/  @!P0 BRA `(.L_x_24) ;  /* 0x0000000000048947 */ /* 0x000fea0003800000 */
[----:B------:R-:W-:Y:S01]  /*1af0*/  BPT.TRAP 0x1 ;  /* 0x000000040000795c */ /* 0x000fe20000300000 */
.L_x_24:
[----:B-1----:R-:W-:Y:S05]  /*1b00*/  @P1 BRA `(.L_x_25) ;  /* 0x0000000000081947 */ /* 0x002fea0003800000 */
[----:B------:R-:W1:Y:S02]  /*1b10*/  SYNCS.PHASECHK.TRANS64.TRYWAIT P1, [R4+URZ], R3 ;  /* 0x00000003040075a7 */ /* 0x000e64000802017f */
[----:B-1----:R-:W-:Y:S05]  /*1b20*/  @!P1 BRA `(.L_x_26) ;  /* 0x0000002c00b09947 */ /* 0x002fea0003800000 */
.L_x_25:
[----:B------:R-:W-:Y:S01]  /*1b30*/  ULEA UR7, UR6, UR4, 0xb ;  /* 0x0000000406077291 */ /* 0x000fe2000f8e583f */
[----:B------:R-:W-:Y:S01]  /*1b40*/  WARPGROUP.ARRIVE ;  /* 0x00000000000079c5 */ /* 0x000fe20000000000 */
[----:B------:R-:W-:Y:S01]  /*1b50*/  ULEA UR12, UR6, UR5, 0x7 ;  /* 0x00000005060c7291 */ /* 0x000fe2000f8e383f */
[----:B------:R-:W-:Y:S01]  /*1b60*/  UMOV UR9, 0x40000040 ;  /* 0x4000004000097882 */ /* 0x000fe20000000000 */
[----:B------:R-:W-:-:S03]  /*1b70*/  UMOV UR11, 0x40000000 ;  /* 0x40000000000b7882 */ /* 0x000fc60000000000 */
[----:B------:R-:W-:Y:S02]  /*1b80*/  UMOV UR8, UR7 ;  /* 0x0000000700087c82 */ /* 0x000fe40008000000 */
[----:B------:R-:W-:Y:S02]  /*1b90*/  UMOV UR10, UR12 ;  /* 0x0000000c000a7c82 */ /* 0x000fe40008000000 */
[----:B------:R-:W-:Y:S01]  /*1ba0*/  HGMMA.64x8x16.F32 R28, gdesc[UR8], R28, gsb0 ;  /* 0x00000000081c79f0 */ /* 0x000fe2000800081c */
        /* <DEDUP_REMOVED lines=51> */
[----:B------:R-:W-:Y:S01]  /*1ee0*/  BPT.TRAP 0x1 ;  /* 0x000000040000795c */ /* 0x000fe20000300000 */
.L_x_27:
[----:B------:R-:W-:-:S13]  /*1ef0*/  ISETP.NE.AND P1, PT, R24, RZ, PT ;  /* 0x000000ff1800720c */ /* 0x000fda0003f25270 */
[----:B01----:R-:W-:-:S04]  /*1f00*/  @P1 IMAD R3, R2, 0x8, R5 ;  /* 0x0000000802031824 */ /* 0x003fc800078e0205 */
[----:B------:R-:W-:-:S05]  /*1f10*/  @P1 VIADD R4, R3, 0x30 ;  /* 0x0000003003041836 */ /* 0x000fca0000000000 */
[----:B------:R-:W-:-:S04]  /*1f20*/  @P1 PRMT R4, R23, 0x654, R4 ;  /* 0x0000065417041816 */ /* 0x000fc80000000004 */
[----:B------:R0:W-:Y:S01]  /*1f30*/  @P1 SYNCS.ARRIVE.TRANS64.RED.A1T0 RZ, [R4+URZ], RZ ;  /* 0x000000ff04ff19a7 */ /* 0x0001e2000810043f */
[----:B------:R-:W-:-:S13]  /*1f40*/  ISETP.GT.U32.AND P1, PT, R17, 0x1, PT ;  /* 0x000000011100780c */ /* 0x000fda0003f24070 */
[----:B0-----:R-:W-:Y:S05]  /*1f50*/  @P1 BRA `(.L_x_28) ;  /* 0x0000000000041947 */ /* 0x001fea0003800000 */
[----:B------:R-:W-:Y:S01]  /*1f60*/  BPT.TRAP 0x1 ;  /* 0x000000040000795c */ /* 0x000fe20000300000 */
.L_x_28:
[----:B------:R-:W-:Y:S01]  /*1f70*/  UIADD3 UR6, UR6, 0x1, URZ ;  /* 0x0000000106067890 */ /* 0x000fe2000fffe03f */
[----:B------:R-:W-:Y:S01]  /*1f80*/  ISETP.GT.AND P2, PT, R0, 0x1, PT ;  /* 0x000000010000780c */ /* 0x000fe20003f44270 */
[----:B------:R-:W-:Y:S02]  /*1f90*/  VIADD R2, R2, 0x1 ;  /* 0x0000000102027836 */ /* 0x000fe40000000000 */
[----:B------:R-:W-:Y:S01]  /*1fa0*/  UISETP.NE.AND UP0, UPT, UR6, 0x6, UPT ;  /* 0x000000060600788c */ /* 0x000fe2000bf05270 */
[----:B------:R-:W-:Y:S02]  /*1fb0*/  VIADD R0, R0, 0xffffffff ;  /* 0xffffffff00007836 */ /* 0x000fe40000000000 */
[C---:B------:R-:W-:Y:S01]  /*1fc0*/  ISETP.NE.AND P1, PT, R2.reuse, 0x6, PT ;  /* 0x000000060200780c */ /* 0x040fe20003f25270 */
[----:B------:R-:W-:Y:S02]  /*1fd0*/  USEL UR7, URZ, 0x1, UP0 ;  /* 0x000000013f077887 */ /* 0x000fe40008000000 */
[----:B------:R-:W-:Y:S01]  /*1fe0*/  USEL UR6, UR6, URZ, UP0 ;  /* 0x0000003f06067287 */ /* 0x000fe20008000000 */
[----:B------:R-:W-:-:S03]  /*1ff0*/  SEL R2, R2, RZ, P1 ;  /* 0x000000ff02027207 */ /* 0x000fc60000800000 */
[----:B------:R-:W-:Y:S01]  /*2000*/  LOP3.LUT R6, R6, UR7, RZ, 0x3c, !PT ;  /* 0x0000000706067c12 */ /* 0x000fe2000f8e3cff */
[----:B------:R-:W-:Y:S07]  /*2010*/  @P2 BRA `(.L_x_29) ;  /* 0xfffffff800882947 */ /* 0x000fee000383ffff */
.L_x_22:
[----:B------:R-:W0:Y:S02]  /*2020*/  LDC R0, c[0x0][0x28c] ;  /* 0x0000a300ff007b82 */ /* 0x000e240000000800 */
[----:B0-----:R-:W-:-:S13]  /*2030*/  ISETP.GE.AND P1, PT, R0, 0x1, PT ;  /* 0x000000010000780c */ /* 0x001fda0003f26270 */
[----:B------:R-:W-:Y:S05]  /*2040*/  @!P1 BRA `(.L_x_30) ;  /* 0x0000000000509947 */ /* 0x000fea0003800000 */
[----:B------:R-:W-:Y:S05]  /*2050*/  @!P0 BRA `(.L_x_31) ;  /* 0x0000000000048947 */ /* 0x000fea0003800000 */
[----:B------:R-:W-:Y:S01]  /*2060*/  BPT.TRAP 0x1 ;  /* 0x000000040000795c */ /* 0x000fe20000300000 */
.L_x_31:
[----:B------:R-:W-:Y:S01]  /*2070*/  ISETP.NE.AND P0, PT, R24, RZ, PT ;  /* 0x000000ff1800720c */ /* 0x000fe20003f05270 */
[----:B------:R-:W-:Y:S01]  /*2080*/  BSSY B0, `(.L_x_32) ;  /* 0x000000e000007945 */ /* 0x000fe20003800000 */
[----:B------:R-:W-:-:S11]  /*2090*/  ISETP.GT.U32.AND P1, PT, R17, 0x1, PT ;  /* 0x000000011100780c */ /* 0x000fd60003f24070 */
[----:B------:R-:W-:Y:S05]  /*20a0*/  @!P0 BRA `(.L_x_33) ;  /* 0x00000000002c8947 */ /* 0x000fea0003800000 */
[----:B------:R-:W-:-:S04]  /*20b0*/  UISETP.LT.AND UP0, UPT, UR40, 0x1, UPT ;  /* 0x000000012800788c */ /* 0x000fc8000bf01270 */
[----:B------:R-:W-:-:S04]  /*20c0*/  USEL UR6, UR40, 0x1, UP0 ;  /* 0x0000000128067887 */ /* 0x000fc80008000000 */
[----:B------:R-:W-:-:S04]  /*20d0*/  UIADD3 UR6, UR39, UR40, -UR6 ;  /* 0x0000002827067290 */ /* 0x000fc8000fffe806 */
[----:B------:R-:W-:-:S04]  /*20e0*/  UIMAD.WIDE.U32 UR4, UR6, -0x55555555, URZ ;  /* 0xaaaaaaab060478a5 */ /* 0x000fc8000f8e003f */
[----:B------:R-:W-:-:S04]  /*20f0*/  USHF.R.U32.HI UR4, URZ, 0x2, UR5 ;  /* 0x000000023f047899 */ /* 0x000fc80008011605 */
[----:B------:R-:W-:-:S06]  /*2100*/  UIMAD UR6, UR4, -0x6, UR6 ;  /* 0xfffffffa040678a4 */ /* 0x000fcc000f8e0206 */
[----:B------:R-:W-:-:S04]  /*2110*/  IMAD.U32 R0, RZ, RZ, UR6 ;  /* 0x00000006ff007e24 */ /* 0x000fc8000f8e00ff */
[----:B------:R-:W-:-:S04]  /*2120*/  IMAD R0, R0, 0x8, R5 ;  /* 0x0000000800007824 */ /* 0x000fc800078e0205 */
[----:B------:R-:W-:-:S05]  /*2130*/  VIADD R0, R0, 0x30 ;  /* 0x0000003000007836 */ /* 0x000fca0000000000 */
[----:B------:R-:W-:-:S04]  /*2140*/  PRMT R0, R23, 0x654, R0 ;  /* 0x0000065417007816 */ /* 0x000fc80000000000 */
[----:B------:R0:W-:Y:S03]  /*2150*/  SYNCS.ARRIVE.TRANS64.RED.A1T0 RZ, [R0+URZ], RZ ;  /* 0x000000ff00ff79a7 */ /* 0x0001e6000810043f */
.L_x_33:
[----:B------:R-:W-:Y:S05]  /*2160*/  BSYNC B0 ;  /* 0x0000000000007941 */ /* 0x000fea0003800000 */
.L_x_32:
[----:B------:R-:W-:Y:S05]  /*2170*/  @P1 BRA `(.L_x_30) ;  /* 0x0000000000041947 */ /* 0x000fea0003800000 */
[----:B------:R-:W-:Y:S01]  /*2180*/  BPT.TRAP 0x1 ;  /* 0x000000040000795c */ /* 0x000fe20000300000 */
.L_x_30:
[----:B------:R-:W1:Y:S01]  /*2190*/  LDC R4, c[0x0][0x288] ;  /* 0x0000a200ff047b82 */ /* 0x000e620000000800 */
[----:B------:R-:W-:Y:S01]  /*21a0*/  LOP3.LUT R3, R16, 0x60, RZ, 0xc0, !PT ;  /* 0x0000006010037812 */ /* 0x000fe200078ec0ff */
[----:B------:R-:W-:Y:S01]  /*21b0*/  IMAD.SHL.U32 R33, R33, 0x8, RZ ;  /* 0x0000000821217824 */ /* 0x000fe200078e00ff */
[--C-:B0-----:R-:W-:Y:S01]  /*21c0*/  SHF.R.U32.HI R0, RZ, 0x2, R16.reuse ;  /* 0x00000002ff007819 */ /* 0x101fe20000011610 */
[----:B------:R-:W-:Y:S01]  /*21d0*/  UIADD3 UR39, UR40, UR39, URZ ;  /* 0x0000002728277290 */ /* 0x000fe2000fffe03f */
[----:B------:R-:W-:Y:S01]  /*21e0*/  SHF.R.U32.HI R11, RZ, 0x1, R3 ;  /* 0x00000001ff0b7819 */ /* 0x000fe20000011603 */
[----:B------:R-:W-:Y:S01]  /*21f0*/  IMAD.SHL.U32 R13, R32, 0x80, RZ ;  /* 0x00000080200d7824 */ /* 0x000fe200078e00ff */
[----:B------:R-:W-:Y:S01]  /*2200*/  SHF.R.U32.HI R5, RZ, 0x7, R16 ;  /* 0x00000007ff057819 */ /* 0x000fe20000011610 */
[----:B------:R-:W-:Y:S01]  /*2210*/  UISETP.GT.U32.AND UP0, UPT, UR39, 0x5, UPT ;  /* 0x000000052700788c */ /* 0x000fe2000bf04070 */
[----:B------:R-:W-:Y:S01]  /*2220*/  LOP3.LUT R3, R16, 0x3, RZ, 0xc0, !PT ;  /* 0x0000000310037812 */ /* 0x000fe200078ec0ff */
[----:B------:R-:W-:Y:S01]  /*2230*/  ULDC UR7, c[0x0][0x284] ;  /* 0x0000a10000077ab9 */ /* 0x000fe20000000800 */
[----:B------:R-:W-:Y:S01]  /*2240*/  LOP3.LUT R2, R0, 0x7, RZ, 0xc0, !PT ;  /* 0x0000000700027812 */ /* 0x000fe200078ec0ff */
[----:B------:R-:W-:Y:S01]  /*2250*/  UISETP.LT.U32.AND UP0, UPT, UR40, 0x6, UP0 ;  /* 0x000000062800788c */ /* 0x000fe20008701070 */
[----:B------:R-:W-:Y:S01]  /*2260*/  LOP3.LUT R0, R5, 0x1, RZ, 0xc0, !PT ;  /* 0x0000000105007812 */ /* 0x000fe200078ec0ff */
[----:B------:R-:W-:Y:S01]  /*2270*/  UISETP.GE.U32.AND UP1, UPT, UR40, 0x6, UPT ;  /* 0x000000062800788c */ /* 0x000fe2000bf26070 */
[--C-:B------:R-:W-:Y:S01]  /*2280*/  IADD3 R5, RZ, -R11, -R2.reuse ;  /* 0x8000000bff057210 */ /* 0x100fe20007ffe802 */
[----:B------:R-:W-:Y:S01]  /*2290*/  ULDC.64 UR8, c[0x0][0x5d0] ;  /* 0x0001740000087ab9 */ /* 0x000fe20000000a00 */
[----:B------:R-:W-:Y:S01]  /*22a0*/  SHF.R.S32.HI R41, RZ, 0x1f, R25 ;  /* 0x0000001fff297819 */ /* 0x000fe20000011419 */
[C---:B------:R-:W-:Y:S01]  /*22b0*/  IMAD.SHL.U32 R9, R0.reuse, 0x40, RZ ;  /* 0x0000004000097824 */ /* 0x040fe200078e00ff */
[----:B------:R-:W-:Y:S01]  /*22c0*/  UIMAD.WIDE.U32 UR4, UR39, -0x55555555, URZ ;  /* 0xaaaaaaab270478a5 */ /* 0x000fe2000f8e003f */
[----:B------:R-:W-:Y:S01]  /*22d0*/  IMAD R0, R0, -0x40, R5 ;  /* 0xffffffc000007824 */ /* 0x000fe200078e0205 */
[----:B------:R-:W-:Y:S01]  /*22e0*/  USEL UR6, URZ, 0x1, !UP0 ;  /* 0x000000013f067887 */ /* 0x000fe2000c000000 */
[----:B------:R-:W-:Y:S01]  /*22f0*/  IMAD.WIDE R6, R32, 0x80, RZ ;  /* 0x0000008020067825 */ /* 0x000fe200078e02ff */
[----:B------:R-:W-:Y:S01]  /*2300*/  LOP3.LUT R9, R9, 0x40, R2, 0xe2, !PT ;  /* 0x0000004009097812 */ /* 0x000fe200078ee202 */
[----:B------:R-:W-:Y:S01]  /*2310*/  USHF.R.U32.HI UR4, URZ, 0x2, UR5 ;  /* 0x000000023f047899 */ /* 0x000fe20008011605 */
[----:B-1----:R-:W-:Y:S01]  /*2320*/  ISETP.GE.AND P0, PT, R33, R4, PT ;  /* 0x000000042100720c */ /* 0x002fe20003f06270 */
[----:B------:R-:W-:Y:S01]  /*2330*/  IMAD R8, R3, -0x2, R4 ;  /* 0xfffffffe03087824 */ /* 0x000fe200078e0204 */
[----:B------:R-:W-:Y:S01]  /*2340*/  ULOP3.LUT UR38, UR38, UR6, URZ, 0x3c, !UPT ;  /* 0x0000000626267292 */ /* 0x000fe2000f8e3c3f */
[----:B------:R-:W-:Y:S01]  /*2350*/  IMAD.SHL.U32 R4, R16, 0x2, RZ ;  /* 0x0000000210047824 */ /* 0x000fe200078e00ff */
[----:B------:R-:W-:Y:S01]  /*2360*/  ISETP.GE.OR P0, PT, R13, UR7, P0 ;  /* 0x000000070d007c0c */ /* 0x000fe20008706670 */
[----:B------:R-:W-:Y:S01]  /*2370*/  IMAD R2, R41, UR8, RZ ;  /* 0x0000000829027c24 */ /* 0x000fe2000f8e02ff */
[----:B------:R-:W-:Y:S01]  /*2380*/  UIMAD UR39, UR4, -0x6, UR39 ;  /* 0xfffffffa042778a4 */ /* 0x000fe2000f8e0227 */
[----:B------:R-:W-:Y:S01]  /*2390*/  IADD3 R40, -R13, UR7, R0 ;  /* 0x000000070d287c10 */ /* 0x000fe2000fffe100 */
[----:B------:R-:W-:Y:S01]  /*23a0*/  @UP1 ULOP3.LUT UR38, UR38, 0x1, UR4, 0x78, !UPT ;  /* 0x0000000126261892 */ /* 0x000fe2000f8e7804 */
[----:B------:R-:W-:Y:S01]  /*23b0*/  LOP3.LUT R4, R33, 0x6, R4, 0xf8, !PT ;  /* 0x0000000621047812 */ /* 0x000fe200078ef804 */
[----:B------:R-:W-:Y:S01]  /*23c0*/  IMAD R15, R25, UR9, R2 ;  /* 0x00000009190f7c24 */ /* 0x000fe2000f8e0202 */
[----:B------:R-:W-:Y:S01]  /*23d0*/  LOP3.LUT R43, R6, R9, R11, 0xfe, !PT ;  /* 0x00000009062b7212 */ /* 0x000fe200078efe0b */
[----:B------:R-:W-:Y:S01]  /*23e0*/  IMAD.IADD R42, R8, 0x1, -R33 ;  /* 0x00000001082a7824 */ /* 0x000fe200078e0a21 */
[----:B------:R-:W-:Y:S01]  /*23f0*/  SHF.R.S32.HI R5, RZ, 0x1f, R4 ;  /* 0x0000001fff057819 */ /* 0x000fe20000011404 */
[----:B------:R-:W-:-:S02]  /*2400*/  IMAD.MOV.U32 R32, RZ, RZ, -0x1 ;  /* 0xffffffffff207424 */ /* 0x000fc400078e00ff */
[----:B------:R-:W-:-:S04]  /*2410*/  IMAD.WIDE.U32 R2, R25, UR8, R4 ;  /* 0x0000000819027c25 */ /* 0x000fc8000f8e0004 */
[----:B------:R-:W-:Y:S01]  /*2420*/  IMAD.IADD R3, R3, 0x1, R15 ;  /* 0x0000000103037824 */ /* 0x000fe200078e020f */
[----:B------:R-:W-:Y:S06]  /*2430*/  @P0 BRA `(.L_x_34) ;  /* 0x0000000400d00947 */ /* 0x000fec0003800000 */
[----:B------:R-:W0:Y:S01]  /*2440*/  LDC.64 R34, c[0x0][0x5c8] ;  /* 0x00017200ff227b82 */ /* 0x000e220000000a00 */
[----:B-----5:R-:W-:Y:S01]  /*2450*/  FSETP.NEU.AND P0, PT, R27, RZ, PT ;  /* 0x000000ff1b00720b */ /* 0x020fe20003f0d000 */
[----:B------:R-:W-:Y:S01]  /*2460*/  BSSY B0, `(.L_x_34) ;  /* 0x0000071000007945 */ /* 0x000fe20003800000 */
[-C--:B0-----:R-:W-:Y:S02]  /*2470*/  IMAD R0, R7, R34.reuse, RZ ;  /* 0x0000002207007224 */ /* 0x081fe400078e02ff */
[----:B------:R-:W-:-:S04]  /*2480*/  IMAD.WIDE.U32 R12, R43, R34, R2 ;  /* 0x000000222b0c7225 */ /* 0x000fc800078e0002 */
[----:B------:R-:W-:-:S04]  /*2490*/  IMAD R3, R43, R35, R0 ;  /* 0x000000232b037224 */ /* 0x000fc800078e0200 */
[----:B------:R-:W-:Y:S01]  /*24a0*/  IMAD.IADD R33, R13, 0x1, R3 ;  /* 0x000000010d217824 */ /* 0x000fe200078e0203 */
[----:B------:R-:W-:Y:S06]  /*24b0*/  @!P0 BRA `(.L_x_35) ;  /* 0x0000000400448947 */ /* 0x000fec0003800000 */
[----:B------:R-:W0:Y:S01]  /*24c0*/  LDC.64 R20, c[0x0][0x5b8] ;  /* 0x00016e00ff147b82 */ /* 0x000e220000000a00 */
[----:B------:R-:W-:Y:S01]  /*24d0*/  ISETP.GT.AND P1, PT, R40, RZ, PT ;  /* 0x000000ff2800720c */ /* 0x000fe20003f24270 */
[----:B------:R-:W-:-:S03]  /*24e0*/  ULDC.64 UR4, c[0x0][0x5c0] ;  /* 0x0001700000047ab9 */ /* 0x000fc60000000a00 */
[----:B------:R-:W-:-:S03]  /*24f0*/  ISETP.GT.AND P2, PT, R42, RZ, P1 ;  /* 0x000000ff2a00720c */ /* 0x000fc60000f44270 */
[----:B------:R-:W1:Y:S08]  /*2500*/  LDC.64 R36, c[0x0][0x5b0] ;  /* 0x00016c00ff247b82 */ /* 0x000e700000000a00 */
[----:B------:R-:W2:Y:S01]  /*2510*/  LDC.64 R38, c[0x0][0x5a8] ;  /* 0x00016a00ff267b82 */ /* 0x000ea20000000a00 */
[-C--:B0-----:R-:W-:Y:S02]  /*2520*/  IMAD R0, R41, R20.reuse, RZ ;  /* 0x0000001429007224 */ /* 0x081fe400078e02ff */
[----:B------:R-:W-:-:S04]  /*2530*/  IMAD.WIDE.U32 R14, R25, R20, R4 ;  /* 0x00000014190e7225 */ /* 0x000fc800078e0004 */
[----:B------:R-:W-:Y:S02]  /*2540*/  IMAD R21, R25, R21, R0 ;  /* 0x0000001519157224 */ /* 0x000fe400078e0200 */
[----:B-1----:R-:W-:Y:S02]  /*2550*/  IMAD R6, R7, R36, RZ ;  /* 0x0000002407067224 */ /* 0x002fe400078e02ff */
[----:B------:R-:W-:Y:S02]  /*2560*/  IMAD.IADD R7, R15, 0x1, R21 ;  /* 0x000000010f077824 */ /* 0x000fe400078e0215 */
[----:B------:R-:W-:Y:S02]  /*2570*/  IMAD R13, R43, R37, R6 ;  /* 0x000000252b0d7224 */ /* 0x000fe400078e0206 */
[----:B------:R-:W-:-:S04]  /*2580*/  IMAD.MOV.U32 R6, RZ, RZ, R14 ;  /* 0x000000ffff067224 */ /* 0x000fc800078e000e */
[----:B------:R-:W-:-:S04]  /*2590*/  IMAD.WIDE.U32 R2, R43, R36, R6 ;  /* 0x000000242b027225 */ /* 0x000fc800078e0006 */
[----:B------:R-:W-:Y:S01]  /*25a0*/  IMAD.IADD R0, R3, 0x1, R13 ;  /* 0x0000000103007824 */ /* 0x000fe200078e020d */
[----:B--2---:R-:W-:-:S04]  /*25b0*/  LEA R8, P0, R2, R38, 0x1 ;  /* 0x0000002602087211 */ /* 0x004fc800078008ff */
[----:B------:R-:W-:-:S05]  /*25c0*/  LEA.HI.X R9, R2, R39, R0, 0x1, P0 ;  /* 0x0000002702097211 */ /* 0x000fca00000f0c00 */
[----:B------:R0:W2:Y:S01]  /*25d0*/  @P2 LDG.E.LTC128B.U16 R0, desc[UR36][R8.64] ;  /* 0x0000002408002981 */ /* 0x0000a2000c1e1520 */
[----:B------:R-:W-:Y:S01]  /*25e0*/  IMAD.WIDE.U32 R10, R43, R36, R4 ;  /* 0x000000242b0a7225 */ /* 0x000fe200078e0004 */
[----:B------:R-:W-:Y:S01]  /*25f0*/  ISETP.GT.AND P1, PT, R42, 0x1, P1 ;  /* 0x000000012a00780c */ /* 0x000fe20000f24270 */
[----:B------:R-:W-:Y:S02]  /*2600*/  BSSY B1, `(.L_x_36) ;  /* 0x0000011000017945 */ /* 0x000fe40003800000 */
[----:B------:R-:W-:Y:S02]  /*2610*/  IMAD.IADD R11, R13, 0x1, R11 ;  /* 0x000000010d0b7824 */ /* 0x000fe400078e020b */
[----:B------:R-:W-:-:S04]  /*2620*/  IMAD.WIDE.U32 R10, R25, R20, R10 ;  /* 0x00000014190a7225 */ /* 0x000fc800078e000a */
[----:B0-----:R-:W-:Y:S01]  /*2630*/  IMAD.IADD R9, R21, 0x1, R11 ;  /* 0x0000000115097824 */ /* 0x001fe200078e020b */
[----:B------:R-:W-:Y:S01]  /*2640*/  SHF.L.U64.HI R11, R36, 0x3, R37 ;  /* 0x00000003240b7819 */ /* 0x000fe20000010225 */
[----:B--2---:R-:W-:-:S05]  /*2650*/  HADD2.F32 R2, -RZ, R0.H0_H0 ;  /* 0x20000000ff027230 */ /* 0x004fca0000004100 */
[----:B------:R-:W-:Y:S01]  /*2660*/  FMUL R3, R2, R27 ;  /* 0x0000001b02037220 */ /* 0x000fe20000400000 */
[----:B------:R-:W-:-:S03]  /*2670*/  LEA R2, P0, R12, UR4, 0x1 ;  /* 0x000000040c027c11 */ /* 0x000fc6000f8008ff */
[----:B------:R-:W-:Y:S01]  /*2680*/  FFMA R28, R28, R26, R3 ;  /* 0x0000001a1c1c7223 */ /* 0x000fe20000000003 */
[----:B------:R-:W-:Y:S02]  /*2690*/  LEA.HI.X R3, R12, UR5, R33, 0x1, P0 ;  /* 0x000000050c037c11 */ /* 0x000fe400080f0c21 */
[C---:B------:R-:W-:Y:S02]  /*26a0*/  LEA R8, P0, R10.reuse, R38, 0x1 ;  /* 0x000000260a087211 */ /* 0x040fe400078008ff */
[----:B------:R-:W-:Y:S02]  /*26b0*/  F2FP.F16.F32.PACK_AB R28, RZ, R28 ;  /* 0x0000001cff1c723e */ /* 0x000fe400000000ff */
[----:B------:R-:W-:Y:S01]  /*26c0*/  LEA.HI.X R9, R10, R39, R9, 0x1, P0 ;  /* 0x000000270a097211 */ /* 0x000fe200000f0c09 */
[----:B------:R-:W-:Y:S02]  /*26d0*/  IMAD.SHL.U32 R10, R36, 0x8, RZ ;  /* 0x00000008240a7824 */ /* 0x000fe400078e00ff */
[----:B------:R0:W-:Y:S01]  /*26e0*/  @P2 STG.E.U16 desc[UR36][R2.64], R28 ;  /* 0x0000001c02002986 */ /* 0x0001e2000c101524 */
[----:B------:R-:W-:Y:S05]  /*26f0*/  @!P1 BRA `(.L_x_37) ;  /* 0x0000000000049947 */ /* 0x000fea0003800000 */
[----:B------:R1:W5:Y:S02]  /*2700*/  LDG.E.LTC128B.U16 R0, desc[UR36][R8.64+0x2] ;  /* 0x0000022408007981 */ /* 0x000364000c1e1520 */
.L_x_37:
[----:B------:R-:W-:Y:S05]  /*2710*/  BSYNC B1 ;  /* 0x0000000000017941 */ /* 0x000fea0003800000 */
.L_x_36:
[----:B-----5:R-:W-:Y:S01]  /*2720*/  HADD2.F32 R6, -RZ, R0.H0_H0 ;  /* 0x20000000ff067230 */ /* 0x020fe20000004100 */
[----:B------:R-:W-:Y:S01]  /*2730*/  ISETP.GT.AND P0, PT, R40, 0x8, PT ;  /* 0x000000082800780c */ /* 0x000fe20003f04270 */
[----:B------:R-:W-:Y:S01]  /*2740*/  IMAD.WIDE.U32 R10, R43, R36, R10 ;  /* 0x000000242b0a7225 */ /* 0x000fe200078e000a */
[----:B------:R-:W-:-:S03]  /*2750*/  PRMT R12, R0, 0x7610, R12 ;  /* 0x00007610000c7816 */ /* 0x000fc6000000000c */
[----:B------:R-:W-:Y:S01]  /*2760*/  FMUL R6, R6, R27 ;  /* 0x0000001b06067220 */ /* 0x000fe20000400000 */
[----:B------:R-:W-:Y:S01]  /*2770*/  IMAD.IADD R15, R13, 0x1, R11 ;  /* 0x000000010d0f7824 */ /* 0x000fe200078e020b */
[----:B------:R-:W-:Y:S01]  /*2780*/  IADD3 R14, P3, R14, R10, RZ ;  /* 0x0000000a0e0e7210 */ /* 0x000fe20007f7e0ff */
[----:B-1----:R-:W-:Y:S01]  /*2790*/  @P1 IMAD.MOV.U32 R8, RZ, RZ, R2 ;  /* 0x000000ffff081224 */ /* 0x002fe200078e0002 */
[----:B------:R-:W-:Y:S01]  /*27a0*/  ISETP.GT.AND P2, PT, R42, RZ, P0 ;  /* 0x000000ff2a00720c */ /* 0x000fe20000744270 */
[----:B------:R-:W-:Y:S01]  /*27b0*/  FFMA R29, R29, R26, R6 ;  /* 0x0000001a1d1d7223 */ /* 0x000fe20000000006 */
[----:B------:R-:W-:Y:S02]  /*27c0*/  @P1 IMAD.MOV.U32 R9, RZ, RZ, R3 ;  /* 0x000000ffff091224 */ /* 0x000fe400078e0003 */
[----:B------:R-:W-:Y:S01]  /*27d0*/  IMAD.X R7, R15, 0x1, R7, P3 ;  /* 0x000000010f077824 */ /* 0x000fe200018e0607 */
[----:B------:R-:W-:Y:S02]  /*27e0*/  LEA R6, P3, R14, R38, 0x1 ;  /* 0x000000260e067211 */ /* 0x000fe400078608ff */
[----:B------:R-:W-:-:S02]  /*27f0*/  F2FP.F16.F32.PACK_AB R29, RZ, R29 ;  /* 0x0000001dff1d723e */ /* 0x000fc400000000ff */
[----:B------:R-:W-:-:S03]  /*2800*/  LEA.HI.X R7, R14, R39, R7, 0x1, P3 ;  /* 0x000000270e077211 */ /* 0x000fc600018f0c07 */
[----:B------:R1:W-:Y:S04]  /*2810*/  @P1 STG.E.U16 desc[UR36][R8.64+0x2], R29 ;  /* 0x0000021d08001986 */ /* 0x0003e8000c101524 */
[----:B------:R2:W3:Y:S01]  /*2820*/  @P2 LDG.E.LTC128B.U16 R12, desc[UR36][R6.64] ;  /* 0x00000024060c2981 */ /* 0x0004e2000c1e1520 */
[C---:B------:R-:W-:Y:S01]  /*2830*/  SHF.L.U64.HI R13, R34.reuse, 0x4, R35 ;  /* 0x00000004220d7819 */ /* 0x040fe20000010223 */
[----:B------:R-:W-:Y:S01]  /*2840*/  BSSY B1, `(.L_x_38) ;  /* 0x0000011000017945 */ /* 0x000fe20003800000 */
[----:B0-----:R-:W-:Y:S02]  /*2850*/  LEA R2, P1, R34, R2, 0x4 ;  /* 0x0000000222027211 */ /* 0x001fe400078220ff */
[----:B------:R-:W-:Y:S02]  /*2860*/  IADD3 R4, P3, R4, R10, RZ ;  /* 0x0000000a04047210 */ /* 0x000fe40007f7e0ff */
[----:B------:R-:W-:Y:S01]  /*2870*/  ISETP.GT.AND P0, PT, R42, 0x1, P0 ;  /* 0x000000012a00780c */ /* 0x000fe20000704270 */
[----:B------:R-:W-:-:S02]  /*2880*/  IMAD.X R3, R13, 0x1, R3, P1 ;  /* 0x000000010d037824 */ /* 0x000fc400008e0603 */
[----:B------:R-:W-:Y:S02]  /*2890*/  IMAD.X R5, R5, 0x1, R15, P3 ;  /* 0x0000000105057824 */ /* 0x000fe400018e060f */
[----:B------:R-:W-:-:S03]  /*28a0*/  IMAD.WIDE.U32 R4, R25, R20, R4 ;  /* 0x0000001419047225 */ /* 0x000fc600078e0004 */
[----:B--2---:R-:W-:Y:S01]  /*28b0*/  LEA R6, P1, R4, R38, 0x1 ;  /* 0x0000002604067211 */ /* 0x004fe200078208ff */
[----:B---3--:R-:W-:-:S05]  /*28c0*/  HADD2.F32 R0, -RZ, R12.H0_H0 ;  /* 0x2000000cff007230 */ /* 0x008fca0000004100 */
[----:B------:R-:W-:Y:S01]  /*28d0*/  FMUL R11, R0, R27 ;  /* 0x0000001b000b7220 */ /* 0x000fe20000400000 */
[----:B------:R-:W-:-:S03]  /*28e0*/  IMAD.IADD R0, R21, 0x1, R5 ;  /* 0x0000000115007824 */ /* 0x000fc600078e0205 */
[----:B------:R-:W-:Y:S02]  /*28f0*/  FFMA R11, R30, R26, R11 ;  /* 0x0000001a1e0b7223 */ /* 0x000fe4000000000b */
[----:B------:R-:W-:-:S03]  /*2900*/  LEA.HI.X R7, R4, R39, R0, 0x1, P1 ;  /* 0x0000002704077211 */ /* 0x000fc600008f0c00 */
[----:B------:R-:W-:-:S05]  /*2910*/  F2FP.F16.F32.PACK_AB R11, RZ, R11 ;  /* 0x0000000bff0b723e */ /* 0x000fca00000000ff */
[----:B------:R1:W-:Y:S01]  /*2920*/  @P2 STG.E.U16 desc[UR36][R2.64], R11 ;  /* 0x0000000b02002986 */ /* 0x0003e2000c101524 */
[----:B------:R-:W-:Y:S05]  /*2930*/  @!P0 BRA `(.L_x_39) ;  /* 0x0000000000048947 */ /* 0x000fea0003800000 */
[----:B------:R0:W5:Y:S02]  /*2940*/  LDG.E.LTC128B.U16 R12, desc[UR36][R6.64+0x2] ;  /* 0x00000224060c7981 */ /* 0x000164000c1e1520 */
.L_x_39:
[----:B------:R-:W-:Y:S05]  /*2950*/  BSYNC B1 ;  /* 0x0000000000017941 */ /* 0x000fea0003800000 */
.L_x_38:
[----:B------:R-:W-:Y:S05]  /*2960*/  @!P0 BRA `(.L_x_40) ;  /* 0x0000000000808947 */ /* 0x000fea0003800000 */
[----:B-----5:R-:W-:-:S05]  /*2970*/  HADD2.F32 R12, -RZ, R12.H0_H0 ;  /* 0x2000000cff0c7230 */ /* 0x020fca0000004100 */
[----:B------:R-:W-:-:S04]  /*2980*/  FMUL R12, R12, R27 ;  /* 0x0000001b0c0c7220 */ /* 0x000fc80000400000 */
[----:B------:R-:W-:-:S05]  /*2990*/  FFMA R12, R31, R26, R12 ;  /* 0x0000001a1f0c7223 */ /* 0x000fca000000000c */
[----:B------:R-:W-:-:S05]  /*29a0*/  F2FP.F16.F32.PACK_AB R12, RZ, R12 ;  /* 0x0000000cff0c723e */ /* 0x000fca00000000ff */
[----:B------:R2:W-:Y:S01]  /*29b0*/  STG.E.U16 desc[UR36][R2.64+0x2], R12 ;  /* 0x0000020c02007986 */ /* 0x0005e2000c101524 */
[----:B------:R-:W-:Y:S05]  /*29c0*/  BRA `(.L_x_40) ;  /* 0x0000000000687947 */ /* 0x000fea0003800000 */
.L_x_35:
[----:B------:R-:W-:Y:S01]  /*29d0*/  ISETP.GT.AND P0, PT, R40, RZ, PT ;  /* 0x000000ff2800720c */ /* 0x000fe20003f04270 */
[----:B------:R-:W-:Y:S01]  /*29e0*/  ULDC.64 UR4, c[0x0][0x5c0] ;  /* 0x0001700000047ab9 */ /* 0x000fe20000000a00 */
[-C--:B------:R-:W-:Y:S01]  /*29f0*/  FMUL R28, R28, R26.reuse ;  /* 0x0000001a1c1c7220 */ /* 0x080fe20000400000 */
[----:B------:R-:W-:Y:S01]  /*2a00*/  LEA R2, P3, R12, UR4, 0x1 ;  /* 0x000000040c027c11 */ /* 0x000fe2000f8608ff */
[-C--:B------:R-:W-:Y:S01]  /*2a10*/  FMUL R29, R29, R26.reuse ;  /* 0x0000001a1d1d7220 */ /* 0x080fe20000400000 */
[----:B------:R-:W-:Y:S01]  /*2a20*/  ISETP.GT.AND P2, PT, R42, RZ, P0 ;  /* 0x000000ff2a00720c */ /* 0x000fe20000744270 */
[-C--:B------:R-:W-:Y:S01]  /*2a30*/  FMUL R30, R30, R26.reuse ;  /* 0x0000001a1e1e7220 */ /* 0x080fe20000400000 */
[----:B------:R-:W-:Y:S01]  /*2a40*/  ISETP.GT.AND P1, PT, R40, 0x8, PT ;  /* 0x000000082800780c */ /* 0x000fe20003f24270 */
[----:B------:R-:W-:Y:S01]  /*2a50*/  FMUL R31, R31, R26 ;  /* 0x0000001a1f1f7220 */ /* 0x000fe20000400000 */
[----:B------:R-:W-:Y:S02]  /*2a60*/  F2FP.F16.F32.PACK_AB R28, RZ, R28 ;  /* 0x0000001cff1c723e */ /* 0x000fe400000000ff */
[----:B------:R-:W-:-:S02]  /*2a70*/  LEA.HI.X R3, R12, UR5, R33, 0x1, P3 ;  /* 0x000000050c037c11 */ /* 0x000fc400098f0c21 */
[C---:B------:R-:W-:Y:S02]  /*2a80*/  ISETP.GT.AND P0, PT, R42.reuse, 0x1, P0 ;  /* 0x000000012a00780c */ /* 0x040fe40000704270 */
[C---:B------:R-:W-:Y:S02]  /*2a90*/  ISETP.GT.AND P3, PT, R42.reuse, RZ, P1 ;  /* 0x000000ff2a00720c */ /* 0x040fe40000f64270 */
[----:B------:R-:W-:Y:S01]  /*2aa0*/  ISETP.GT.AND P1, PT, R42, 0x1, P1 ;  /* 0x000000012a00780c */ /* 0x000fe20000f24270 */
[----:B------:R-:W-:Y:S01]  /*2ab0*/  @P2 STG.E.U16 desc[UR36][R2.64], R28 ;  /* 0x0000001c02002986 */ /* 0x000fe2000c101524 */
[C---:B------:R-:W-:Y:S02]  /*2ac0*/  SHF.L.U64.HI R35, R34.reuse, 0x4, R35 ;  /* 0x0000000422237819 */ /* 0x040fe40000010223 */
[----:B------:R-:W-:Y:S02]  /*2ad0*/  LEA R4, P2, R34, R2, 0x4 ;  /* 0x0000000222047211 */ /* 0x000fe400078420ff */
[----:B------:R-:W-:-:S02]  /*2ae0*/  F2FP.F16.F32.PACK_AB R29, RZ, R29 ;  /* 0x0000001dff1d723e */ /* 0x000fc400000000ff */
[----:B------:R-:W-:Y:S01]  /*2af0*/  F2FP.F16.F32.PACK_AB R30, RZ, R30 ;  /* 0x0000001eff1e723e */ /* 0x000fe200000000ff */
[----:B------:R-:W-:Y:S01]  /*2b00*/  IMAD.X R5, R35, 0x1, R3, P2 ;  /* 0x0000000123057824 */ /* 0x000fe200010e0603 */
[----:B------:R-:W-:Y:S01]  /*2b10*/  F2FP.F16.F32.PACK_AB R31, RZ, R31 ;  /* 0x0000001fff1f723e */ /* 0x000fe200000000ff */
[----:B------:R0:W-:Y:S04]  /*2b20*/  @P0 STG.E.U16 desc[UR36][R2.64+0x2], R29 ;  /* 0x0000021d02000986 */ /* 0x0001e8000c101524 */
[----:B------:R1:W-:Y:S01]  /*2b30*/  @P3 STG.E.U16 desc[UR36][R4.64], R30 ;  /* 0x0000001e04003986 */ /* 0x0003e2000c101524 */
[----:B0-----:R-:W-:Y:S02]  /*2b40*/  @P1 IMAD.MOV.U32 R2, RZ, RZ, R4 ;  /* 0x000000ffff021224 */ /* 0x001fe400078e0004 */
[----:B------:R-:W-:-:S05]  /*2b50*/  @P1 IMAD.MOV.U32 R3, RZ, RZ, R5 ;  /* 0x000000ffff031224 */ /* 0x000fca00078e0005 */
[----:B------:R1:W-:Y:S02]  /*2b60*/  @P1 STG.E.U16 desc[UR36][R2.64+0x2], R31 ;  /* 0x0000021f02001986 */ /* 0x0003e4000c101524 */
.L_x_40:
[----:B------:R-:W-:Y:S05]  /*2b70*/  BSYNC B0 ;  /* 0x0000000000007941 */ /* 0x000fea0003800000 */
.L_x_34:
[----:B------:R-:W-:Y:S01]  /*2b80*/  ULDC UR4, c[0x0][0xc] ;  /* 0x0000030000047ab9 */ /* 0x000fe20000000800 */
[----:B------:R-:W-:Y:S01]  /*2b90*/  ULDC UR5, c[0x0][0x10] ;  /* 0x0000040000057ab9 */ /* 0x000fe20000000800 */
[----:B-12---:R-:W1:Y:S01]  /*2ba0*/  LDC R3, c[0x0][0x14] ;  /* 0x00000500ff037b82 */ /* 0x006e620000000800 */
[----:B------:R-:W-:Y:S01]  /*2bb0*/  UIMAD.WIDE.U32 UR4, UR4, UR5, URZ ;  /* 0x00000005040472a5 */ /* 0x000fe2000f8e003f */
[----:B------:R-:W-:Y:S01]  /*2bc0*/  PRMT R0, RZ, 0x7610, R0 ;  /* 0x00007610ff007816 */ /* 0x000fe20000000000 */
[----:B------:R-:W-:Y:S02]  /*2bd0*/  IMAD.MOV.U32 R33, RZ, RZ, -0x1 ;  /* 0xffffffffff217424 */ /* 0x000fe400078e00ff */
[----:B------:R-:W-:Y:S02]  /*2be0*/  IMAD.MOV.U32 R25, RZ, RZ, -0x1 ;  /* 0xffffffffff197424 */ /* 0x000fe400078e00ff */
[----:B-1----:R-:W-:-:S04]  /*2bf0*/  IMAD.WIDE.U32 R18, R3, UR4, R18 ;  /* 0x0000000403127c25 */ /* 0x002fc8000f8e0012 */
[----:B------:R-:W-:Y:S01]  /*2c00*/  IMAD R3, R3, UR5, RZ ;  /* 0x0000000503037c24 */ /* 0x000fe2000f8e02ff */
[----:B------:R-:W-:Y:S02]  /*2c10*/  ULDC.64 UR4, c[0x0][0x650] ;  /* 0x0001940000047ab9 */ /* 0x000fe40000000a00 */
[----:B------:R-:W-:Y:S01]  /*2c20*/  ISETP.GE.U32.AND P0, PT, R18, UR4, PT ;  /* 0x0000000412007c0c */ /* 0x000fe2000bf06070 */
[----:B------:R-:W-:-:S05]  /*2c30*/  IMAD.IADD R19, R19, 0x1, R3 ;  /* 0x0000000113137824 */ /* 0x000fca00078e0203 */
[----:B------:R-:W-:-:S13]  /*2c40*/  ISETP.GE.U32.AND.EX P0, PT, R19, UR5, PT, P0 ;  /* 0x0000000513007c0c */ /* 0x000fda000bf06100 */
[----:B------:R-:W-:Y:S05]  /*2c50*/  @P0 BRA `(.L_x_41) ;  /* 0x0000000400640947 */ /* 0x000fea0003800000 */
[----:B------:R-:W1:Y:S01]  /*2c60*/  S2R R10, SR_CTAID.X ;  /* 0x00000000000a7919 */ /* 0x000e620000002500 */
[----:B------:R-:W2:Y:S01]  /*2c70*/  LDC.64 R8, c[0x0][0x628] ;  /* 0x00018a00ff087b82 */ /* 0x000ea20000000a00 */
[----:B------:R-:W-:Y:S01]  /*2c80*/  ULDC UR4, c[0x0][0x150] ;  /* 0x0000540000047ab9 */ /* 0x000fe20000000800 */
[----:B0-----:R-:W-:Y:S01]  /*2c90*/  IMAD.MOV.U32 R6, RZ, RZ, R18 ;  /* 0x000000ffff067224 */ /* 0x001fe200078e0012 */
[----:B------:R-:W0:Y:S01]  /*2ca0*/  S2R R20, SR_CTAID.Y ;  /* 0x0000000000147919 */ /* 0x000e220000002600 */
[----:B------:R-:W-:-:S04]  /*2cb0*/  IMAD.MOV.U32 R7, RZ, RZ, R19 ;  /* 0x000000ffff077224 */ /* 0x000fc800078e0013 */
[----:B------:R-:W3:Y:S08]  /*2cc0*/  LDC R15, c[0x0][0x144] ;  /* 0x00005100ff0f7b82 */ /* 0x000ef00000000800 */
[----:B------:R-:W4:Y:S08]  /*2cd0*/  LDC R0, c[0x0][0x630] ;  /* 0x00018c00ff007b82 */ /* 0x000f300000000800 */
[----:B-----5:R-:W0:Y:S01]  /*2ce0*/  LDC.64 R12, c[0x0][0x620] ;  /* 0x00018800ff0c7b82 */ /* 0x020e220000000a00 */
[----:B--2---:R-:W-:-:S04]  /*2cf0*/  ISETP.NE.U32.AND P0, PT, R8, RZ, PT ;  /* 0x000000ff0800720c */ /* 0x004fc80003f05070 */
[----:B------:R-:W-:Y:S02]  /*2d00*/  ISETP.NE.AND.EX P0, PT, R9, RZ, PT, P0 ;  /* 0x000000ff0900720c */ /* 0x000fe40003f05300 */
[----:B-1----:R-:W-:-:S05]  /*2d10*/  I2FP.F32.U32 R2, R10 ;  /* 0x0000000a00027245 */ /* 0x002fca0000201000 */
[----:B------:R-:W-:-:S04]  /*2d20*/  FMUL R2, R2, UR4 ;  /* 0x0000000402027c20 */ /* 0x000fc80008400000 */
[----:B------:R1:W2:Y:S02]  /*2d30*/  F2I.U32.TRUNC.NTZ R14, R2 ;  /* 0x00000002000e7305 */ /* 0x0002a4000020f000 */
[----:B---34-:R-:W-:Y:S05]  /*2d40*/  @!P0 BRA `(.L_x_42) ;  /* 0x0000000000288947 */ /* 0x018fea0003800000 */
[----:B------:R-:W3:Y:S02]  /*2d50*/  LDC R3, c[0x0][0x634] ;  /* 0x00018d00ff037b82 */ /* 0x000ee40000000800 */
[----:B---3--:R-:W-:-:S05]  /*2d60*/  IADD3 R7, P0, R18, R3, RZ ;  /* 0x0000000312077210 */ /* 0x008fca0007f1e0ff */
[----:B------:R-:W-:-:S04]  /*2d70*/  IMAD.X R11, RZ, RZ, R19, P0 ;  /* 0x000000ffff0b7224 */ /* 0x000fc800000e0613 */
[----:B-1----:R-:W-:-:S04]  /*2d80*/  IMAD.WIDE.U32 R2, R11, R8, RZ ;  /* 0x000000080b027225 */ /* 0x002fc800078e00ff */
[----:B------:R-:W-:-:S04]  /*2d90*/  IMAD.WIDE.U32 R4, P0, R7, R9, R2 ;  /* 0x0000000907047225 */ /* 0x000fc80007800002 */
[----:B------:R-:W-:-:S04]  /*2da0*/  IMAD.WIDE.U32 R2, R7, R8, RZ ;  /* 0x0000000807027225 */ /* 0x000fc800078e00ff */
[----:B------:R-:W-:Y:S01]  /*2db0*/  IMAD.X R7, RZ, RZ, RZ, P0 ;  /* 0x000000ffff077224 */ /* 0x000fe200000e06ff */
[----:B------:R-:W-:Y:S01]  /*2dc0*/  IADD3 RZ, P0, R3, R4, RZ ;  /* 0x0000000403ff7210 */ /* 0x000fe20007f1e0ff */
[----:B------:R-:W-:-:S04]  /*2dd0*/  IMAD.MOV.U32 R6, RZ, RZ, R5 ;  /* 0x000000ffff067224 */ /* 0x000fc800078e0005 */
[----:B------:R-:W-:-:S08]  /*2de0*/  IMAD.WIDE.U32.X R6, R11, R9, R6, P0 ;  /* 0x000000090b067225 */ /* 0x000fd000000e0406 */
.L_x_42:
[----:B------:R-:W3:Y:S01]  /*2df0*/  LDC.64 R30, c[0x0][0x640] ;  /* 0x00019000ff1e7b82 */ /* 0x000ee20000000a00 */
[-CC-:B------:R-:W-:Y:S01]  /*2e00*/  SHF.R.U64 R25, R6, R0.reuse, R7.reuse ;  /* 0x0000000006197219 */ /* 0x180fe20000001207 */
[----:B--2---:R-:W-:Y:S01]  /*2e10*/  IMAD.MOV R14, RZ, RZ, -R14 ;  /* 0x000000ffff0e7224 */ /* 0x004fe200078e0a0e */
[----:B------:R-:W-:Y:S01]  /*2e20*/  SHF.R.U32.HI R0, RZ, R0, R7 ;  /* 0x00000000ff007219 */ /* 0x000fe20000011607 */
[----:B------:R-:W-:Y:S01]  /*2e30*/  ULDC UR4, c[0x0][0x154] ;  /* 0x0000550000047ab9 */ /* 0x000fe20000000800 */
[----:B------:R-:W-:Y:S01]  /*2e40*/  IADD3 R5, P0, RZ, -R25, RZ ;  /* 0x80000019ff057210 */ /* 0x000fe20007f1e0ff */
[----:B------:R-:W-:Y:S02]  /*2e50*/  IMAD R15, R15, R14, R10 ;  /* 0x0000000e0f0f7224 */ /* 0x000fe400078e020a */
[----:B------:R-:W2:Y:S01]  /*2e60*/  LDC R4, c[0x0][0x618] ;  /* 0x00018600ff047b82 */ /* 0x000ea20000000800 */
[----:B------:R-:W-:Y:S02]  /*2e70*/  IMAD.MOV.U32 R7, RZ, RZ, 0x1 ;  /* 0x00000001ff077424 */ /* 0x000fe400078e00ff */
[----:B------:R-:W-:-:S04]  /*2e80*/  IMAD.X R3, RZ, RZ, ~R0, P0 ;  /* 0x000000ffff037224 */ /* 0x000fc800000e0e00 */
[-C--:B0-----:R-:W-:Y:S01]  /*2e90*/  IMAD R0, R3, R12.reuse, RZ ;  /* 0x0000000c03007224 */ /* 0x081fe200078e02ff */
[----:B------:R-:W0:Y:S01]  /*2ea0*/  LDC R6, c[0x0][0x608] ;  /* 0x00018200ff067b82 */ /* 0x000e220000000800 */
[----:B-1----:R-:W-:-:S04]  /*2eb0*/  IMAD.WIDE.U32 R2, R5, R12, R18 ;  /* 0x0000000c05027225 */ /* 0x002fc800078e0012 */
[----:B------:R-:W-:Y:S01]  /*2ec0*/  IMAD R5, R5, R13, R0 ;  /* 0x0000000d05057224 */ /* 0x000fe200078e0200 */
[----:B------:R-:W-:Y:S02]  /*2ed0*/  I2FP.F32.U32 R0, R20 ;  /* 0x0000001400007245 */ /* 0x000fe40000201000 */
[----:B------:R-:W1:Y:S01]  /*2ee0*/  LDC R28, c[0x0][0x658] ;  /* 0x00019600ff1c7b82 */ /* 0x000e620000000800 */
[----:B------:R-:W-:Y:S01]  /*2ef0*/  IMAD.IADD R3, R3, 0x1, R5 ;  /* 0x0000000103037824 */ /* 0x000fe200078e0205 */
[----:B---3--:R-:W-:Y:S01]  /*2f00*/  ISETP.NE.U32.AND P0, PT, R30, RZ, PT ;  /* 0x000000ff1e00720c */ /* 0x008fe20003f05070 */
[----:B------:R-:W-:Y:S01]  /*2f10*/  FMUL R0, R0, UR4 ;  /* 0x0000000400007c20 */ /* 0x000fe20008400000 */
[----:B------:R-:W-:Y:S02]  /*2f20*/  IMAD.MOV.U32 R5, RZ, RZ, -0x1 ;  /* 0xffffffffff057424 */ /* 0x000fe400078e00ff */
[----:B------:R-:W-:Y:S01]  /*2f30*/  ISETP.NE.AND.EX P0, PT, R31, RZ, PT, P0 ;  /* 0x000000ff1f00720c */ /* 0x000fe20003f05300 */
[----:B------:R3:W4:Y:S01]  /*2f40*/  F2I.U32.TRUNC.NTZ R12, R0 ;  /* 0x00000000000c7305 */ /* 0x000722000020f000 */
[----:B------:R-:W3:Y:S01]  /*2f50*/  LDC R13, c[0x0][0x148] ;  /* 0x00005200ff0d7b82 */ /* 0x000ee20000000800 */
[----:B--2---:R-:W-:-:S02]  /*2f60*/  SHF.R.U64 R10, R2, R4, R3 ;  /* 0x00000004020a7219 */ /* 0x004fc40000001203 */
[----:B------:R-:W-:-:S05]  /*2f70*/  SHF.R.U32.HI R3, RZ, R4, R3 ;  /* 0x00000004ff037219 */ /* 0x000fca0000011603 */
[----:B------:R-:W2:Y:S01]  /*2f80*/  LDC R14, c[0x0][0x600] ;  /* 0x00018000ff0e7b82 */ /* 0x000ea20000000800 */
[-CC-:B0-----:R-:W-:Y:S02]  /*2f90*/  SHF.R.U64 R8, R10, R6.reuse, R3.reuse ;  /* 0x000000060a087219 */ /* 0x181fe40000001203 */
[----:B------:R-:W-:-:S05]  /*2fa0*/  SHF.R.U32.HI R3, RZ, R6, R3 ;  /* 0x00000006ff037219 */ /* 0x000fca0000011603 */
[----:B------:R-:W0:Y:S01]  /*2fb0*/  LDC R29, c[0x0][0x648] ;  /* 0x00019200ff1d7b82 */ /* 0x000e220000000800 */
[-CC-:B-1----:R-:W-:Y:S02]  /*2fc0*/  SHF.R.U64 R11, R8, R28.reuse, R3.reuse ;  /* 0x0000001c080b7219 */ /* 0x182fe40000001203 */
[-C--:B------:R-:W-:Y:S02]  /*2fd0*/  SHF.L.U32 R5, R5, R28.reuse, RZ ;  /* 0x0000001c05057219 */ /* 0x080fe400000006ff */
[-C--:B------:R-:W-:Y:S01]  /*2fe0*/  SHF.R.U32.HI R3, RZ, R28.reuse, R3 ;  /* 0x0000001cff037219 */ /* 0x080fe20000011603 */
[----:B------:R-:W-:Y:S01]  /*2ff0*/  IMAD.MOV.U32 R2, RZ, RZ, R11 ;  /* 0x000000ffff027224 */ /* 0x000fe200078e000b */
[----:B------:R-:W-:Y:S01]  /*3000*/  SHF.L.U32 R32, R7, R28, RZ ;  /* 0x0000001c07207219 */ /* 0x000fe200000006ff */
[----:B------:R-:W1:Y:S01]  /*3010*/  LDC R33, c[0x0][0x638] ;  /* 0x00018e00ff217b82 */ /* 0x000e620000000800 */
[----:B------:R-:W-:-:S07]  /*3020*/  LOP3.LUT R21, RZ, R5, RZ, 0x33, !PT ;  /* 0x00000005ff157212 */ /* 0x000fce00078e33ff */
[----:B------:R-:W0:Y:S01]  /*3030*/  LDC R34, c[0x0][0x610] ;  /* 0x00018400ff227b82 */ /* 0x000e220000000800 */
[----:B----4-:R-:W-:Y:S05]  /*3040*/  @!P0 BRA `(.L_x_43) ;  /* 0x0000000000288947 */ /* 0x010fea0003800000 */
[----:B---3--:R-:W3:Y:S02]  /*3050*/  LDC R0, c[0x0][0x64c] ;  /* 0x00019300ff007b82 */ /* 0x008ee40000000800 */
[----:B---3--:R-:W-:-:S05]  /*3060*/  IADD3 R7, P0, R11, R0, RZ ;  /* 0x000000000b077210 */ /* 0x008fca0007f1e0ff */
        /* <DEDUP_REMOVED lines=8> */
.L_x_43:
[----:B------:R-:W-:Y:S01]  /*30f0*/  ISETP.NE.AND P0, PT, R22, 0x1, PT ;  /* 0x000000011600780c */ /* 0x000fe20003f05270 */
[----:B--2---:R-:W-:Y:S01]  /*3100*/  VIADD R5, R14, 0xffffffff ;  /* 0xffffffff0e057836 */ /* 0x004fe20000000000 */
[----:B0--3--:R-:W-:Y:S01]  /*3110*/  SHF.R.U64 R0, R2, R29, R3 ;  /* 0x0000001d02007219 */ /* 0x009fe20000001203 */
[----:B------:R-:W-:Y:S01]  /*3120*/  IMAD.MOV R12, RZ, RZ, -R12 ;  /* 0x000000ffff0c7224 */ /* 0x000fe200078e0a0c */
[----:B------:R-:W-:-:S03]  /*3130*/  LOP3.LUT R3, R8, R21, RZ, 0xc0, !PT ;  /* 0x0000001508037212 */ /* 0x000fc600078ec0ff */
[----:B------:R-:W-:Y:S02]  /*3140*/  IMAD.MOV R2, RZ, RZ, -R0 ;  /* 0x000000ffff027224 */ /* 0x000fe400078e0a00 */
[----:B------:R-:W-:Y:S01]  /*3150*/  IMAD R32, R32, R0, R3 ;  /* 0x0000000020207224 */ /* 0x000fe200078e0203 */
[----:B------:R-:W-:Y:S01]  /*3160*/  LOP3.LUT R3, R10, R5, RZ, 0xc0, !PT ;  /* 0x000000050a037212 */ /* 0x000fe200078ec0ff */
[----:B-1----:R-:W-:Y:S02]  /*3170*/  IMAD R0, R2, R33, R11 ;  /* 0x0000002102007224 */ /* 0x002fe400078e020b */
[----:B------:R-:W-:Y:S02]  /*3180*/  @P0 IMAD R15, R13, R12, R20 ;  /* 0x0000000c0d0f0224 */ /* 0x000fe400078e0214 */
[----:B------:R-:W-:Y:S02]  /*3190*/  IMAD R3, R0, R14, R3 ;  /* 0x0000000e00037224 */ /* 0x000fe400078e0203 */
[----:B------:R-:W-:-:S02]  /*31a0*/  IMAD R32, R32, R34, R15 ;  /* 0x0000002220207224 */ /* 0x000fc400078e020f */
[----:B------:R-:W-:-:S03]  /*31b0*/  IMAD.MOV.U32 R2, RZ, RZ, 0x1 ;  /* 0x00000001ff027424 */ /* 0x000fc600078e00ff */
[----:B------:R-:W-:Y:S02]  /*31c0*/  SEL R33, R3, R32, !P0 ;  /* 0x0000002003217207 */ /* 0x000fe40004000000 */
[----:B------:R-:W-:Y:S02]  /*31d0*/  PRMT R0, R2, 0x7610, R0 ;  /* 0x0000761002007816 */ /* 0x000fe40000000000 */
[----:B------:R-:W-:-:S07]  /*31e0*/  SEL R32, R32, R3, !P0 ;  /* 0x0000000320207207 */ /* 0x000fce0004000000 */
.L_x_41:
[----:B------:R-:W-:-:S13]  /*31f0*/  LOP3.LUT P0, RZ, R0, 0xff, RZ, 0xc0, !PT ;  /* 0x000000ff00ff7812 */ /* 0x000fda000780c0ff */
[----:B------:R-:W-:Y:S05]  /*3200*/  @P0 BRA `(.L_x_44) ;  /* 0xffffffe0000c0947 */ /* 0x000fea000383ffff */
[----:B------:R-:W-:Y:S05]  /*3210*/  EXIT ;  /* 0x000000000000794d */ /* 0x000fea0003800000 */
.L_x_7:
        /* <DEDUP_REMOVED lines=26> */
.L_x_46:
        /* <DEDUP_REMOVED lines=11> */
[----:B------:R-:W-:Y:S01]  /*3470*/  IMAD.MOV.U32 R8, RZ, RZ, -0x1 ;  /* 0xffffffffff087424 */ /* 0x000fe200078e00ff */
[----:B------:R-:W3:Y:S01]  /*3480*/  LDC R27, c[0x0][0x658] ;  /* 0x00019600ff1b7b82 */ /* 0x000ee20000000800 */
[----:B------:R-:W-:Y:S01]  /*3490*/  IMAD.IADD R7, R7, 0x1, R9 ;  /* 0x0000000107077824 */ /* 0x000fe200078e0209 */
[----:B0-----:R-:W-:-:S04]  /*34a0*/  ISETP.NE.U32.AND P0, PT, R28, RZ, PT ;  /* 0x000000ff1c00720c */ /* 0x001fc80003f05070 */
        /* <DEDUP_REMOVED lines=25> */
.L_x_47:
[----:B------:R-:W-:Y:S01]  /*3640*/  ISETP.NE.AND P0, PT, R22, 0x1, PT ;  /* 0x000000011600780c */ /* 0x000fe20003f05270 */
[----:B0-----:R-:W-:Y:S01]  /*3650*/  VIADD R9, R23, 0xffffffff ;  /* 0xffffffff17097836 */ /* 0x001fe20000000000 */
[----:B-1----:R-:W-:Y:S01]  /*3660*/  SHF.R.U64 R6, R6, R24, R7 ;  /* 0x0000001806067219 */ /* 0x002fe20000001207 */
[----:B------:R-:W-:Y:S01]  /*3670*/  IMAD.MOV.U32 R8, RZ, RZ, 0x1 ;  /* 0x00000001ff087424 */ /* 0x000fe200078e00ff */
[----:B------:R-:W-:Y:S02]  /*3680*/  SHF.L.U32 R26, R26, R27, RZ ;  /* 0x0000001b1a1a7219 */ /* 0x000fe400000006ff */
[----:B------:R-:W-:Y:S01]  /*3690*/  LOP3.LUT R3, R21, R30, RZ, 0xc0, !PT ;  /* 0x0000001e15037212 */ /* 0x000fe200078ec0ff */
[----:B------:R-:W-:-:S04]  /*36a0*/  IMAD.MOV R7, RZ, RZ, -R6 ;  /* 0x000000ffff077224 */ /* 0x000fc800078e0a06 */
[----:B------:R-:W-:Y:S02]  /*36b0*/  IMAD R3, R26, R6, R3 ;  /* 0x000000061a037224 */ /* 0x000fe400078e0203 */
[----:B------:R-:W-:Y:S01]  /*36c0*/  @P0 IMAD R4, R5, R14, R2 ;  /* 0x0000000e05040224 */ /* 0x000fe200078e0202 */
[----:B------:R-:W-:Y:S01]  /*36d0*/  LOP3.LUT R5, R12, R9, RZ, 0xc0, !PT ;  /* 0x000000090c057212 */ /* 0x000fe200078ec0ff */
[----:B--2---:R-:W-:Y:S02]  /*36e0*/  IMAD R2, R7, R25, R20 ;  /* 0x0000001907027224 */ /* 0x004fe400078e0214 */
[----:B---3--:R-:W-:Y:S02]  /*36f0*/  IMAD R4, R3, R31, R4 ;  /* 0x0000001f03047224 */ /* 0x008fe400078e0204 */
[----:B------:R-:W-:Y:S02]  /*3700*/  IMAD R3, R2, R23, R5 ;  /* 0x0000001702037224 */ /* 0x000fe400078e0205 */
[----:B------:R-:W-:-:S03]  /*3710*/  IMAD.MOV.U32 R6, RZ, RZ, R15 ;  /* 0x000000ffff067224 */ /* 0x000fc600078e000f */
[----:B------:R-:W-:Y:S02]  /*3720*/  SEL R7, R3, R4, !P0 ;  /* 0x0000000403077207 */ /* 0x000fe40004000000 */
[----:B------:R-:W-:-:S07]  /*3730*/  SEL R20, R4, R3, !P0 ;  /* 0x0000000304147207 */ /* 0x000fce0004000000 */
.L_x_45:
[----:B------:R-:W-:-:S08]  /*3740*/  NOP ;  /* 0x0000000000007918 */ /* 0x000fd00000000000 */
[----:B------:R-:W0:-:S00]  /*3750*/  USETMAXREG.DEALLOC.CTAPOOL 0x28 ;  /* 0x00000028000079c8 */ /* 0x000e0000080e0500 */
[----:B0-----:R-:W-:-:S13]  /*3760*/  ISETP.NE.AND P0, PT, R0, RZ, PT ;  /* 0x000000ff0000720c */ /* 0x001fda0003f05270 */
[----:B------:R-:W-:Y:S05]  /*3770*/  @P0 EXIT ;  /* 0x000000000000094d */ /* 0x000fea0003800000 */
[----:B------:R-:W-:Y:S01]  /*3780*/  LOP3.LUT P0, RZ, R8, 0xff, RZ, 0xc0, !PT ;  /* 0x000000ff08ff7812 */ /* 0x000fe2000780c0ff */
[----:B------:R-:W-:Y:S02]  /*3790*/  IMAD.MOV.U32 R0, RZ, RZ, 0x1 ;  /* 0x00000001ff007424 */ /* 0x000fe400078e00ff */
[----:B------:R-:W-:-:S10]  /*37a0*/  IMAD.MOV.U32 R8, RZ, RZ, RZ ;  /* 0x000000ffff087224 */ /* 0x000fd400078e00ff */
[----:B------:R-:W-:Y:S05]  /*37b0*/  @!P0 BRA `(.L_x_48) ;  /* 0x0000000c00708947 */ /* 0x000fea0003800000 */
[----:B------:R-:W0:Y:S01]  /*37c0*/  LDC R0, c[0x0][0x28c] ;  /* 0x0000a300ff007b82 */ /* 0x000e220000000800 */
[----:B------:R-:W1:Y:S01]  /*37d0*/  S2R R2, SR_CgaCtaId ;  /* 0x0000000000027919 */ /* 0x000e620000008800 */
[----:B------:R-:W-:Y:S01]  /*37e0*/  ULDC UR6, c[0x0][0xc] ;  /* 0x0000030000067ab9 */ /* 0x000fe20000000800 */
[----:B------:R-:W-:Y:S01]  /*37f0*/  ULDC UR7, c[0x0][0x10] ;  /* 0x0000040000077ab9 */ /* 0x000fe20000000800 */
[----:B------:R-:W-:Y:S01]  /*3800*/  ULDC UR4, c[0x0][0x658] ;  /* 0x0001960000047ab9 */ /* 0x000fe20000000800 */
[----:B------:R-:W-:Y:S01]  /*3810*/  UMOV UR5, 0xffffffff ;  /* 0xffffffff00057882 */ /* 0x000fe20000000000 */
[----:B------:R-:W-:Y:S01]  /*3820*/  UIMAD.WIDE.U32 UR6, UR6, UR7, URZ ;  /* 0x00000007060672a5 */ /* 0x000fe2000f8e003f */
[----:B------:R-:W-:Y:S01]  /*3830*/  BSSY B0, `(.L_x_48) ;  /* 0x00000d4000007945 */ /* 0x000fe20003800000 */
[----:B------:R-:W-:Y:S01]  /*3840*/  USHF.L.U32 UR8, UR5, UR4, URZ ;  /* 0x0000000405087299 */ /* 0x000fe2000800063f */
[----:B------:R-:W-:Y:S01]  /*3850*/  IMAD.MOV.U32 R10, RZ, RZ, 0x1 ;  /* 0x00000001ff0a7424 */ /* 0x000fe200078e00ff */
[----:B------:R-:W-:Y:S01]  /*3860*/  LOP3.LUT R9, R17, 0x2, RZ, 0xfc, !PT ;  /* 0x0000000211097812 */ /* 0x000fe200078efcff */
[----:B------:R-:W-:Y:S01]  /*3870*/  ULDC UR5, c[0x0][0x14] ;  /* 0x0000050000057ab9 */ /* 0x000fe20000000800 */
[----:B------:R-:W-:Y:S01]  /*3880*/  IMAD.MOV.U32 R8, RZ, RZ, RZ ;  /* 0x000000ffff087224 */ /* 0x000fe200078e00ff */
[----:B------:R-:W-:-:S02]  /*3890*/  UIMAD.WIDE.U32 UR30, UR6, UR5, URZ ;  /* 0x00000005061e72a5 */ /* 0x000fc4000f8e003f */
[----:B------:R-:W-:Y:S01]  /*38a0*/  UIMAD UR6, UR7, UR5, URZ ;  /* 0x00000005070672a4 */ /* 0x000fe2000f8e023f */
[----:B------:R-:W-:Y:S01]  /*38b0*/  UMOV UR9, 0x1 ;  /* 0x0000000100097882 */ /* 0x000fe20000000000 */
[----:B------:R-:W-:Y:S02]  /*38c0*/  ULOP3.LUT UR5, URZ, UR8, URZ, 0x33, !UPT ;  /* 0x000000083f057292 */ /* 0x000fe4000f8e333f */
[----:B------:R-:W-:Y:S02]  /*38d0*/  USHF.L.U32 UR4, UR9, UR4, URZ ;  /* 0x0000000409047299 */ /* 0x000fe4000800063f */
[----:B------:R-:W-:Y:S01]  /*38e0*/  UIADD3 UR6, UR31, UR6, URZ ;  /* 0x000000061f067290 */ /* 0x000fe2000fffe03f */
[----:B0-----:R-:W-:Y:S01]  /*38f0*/  VIADD R0, R0, 0x7f ;  /* 0x0000007f00007836 */ /* 0x001fe20000000000 */
[----:B------:R-:W-:-:S04]  /*3900*/  ULDC.64 UR38, c[0x0][0x198] ;  /* 0x0000660000267ab9 */ /* 0x000fc80000000a00 */
[----:B------:R-:W-:Y:S01]  /*3910*/  SHF.R.S32.HI R3, RZ, 0x1f, R0 ;  /* 0x0000001fff037819 */ /* 0x000fe20000011400 */
[----:B-1----:R-:W-:-:S03]  /*3920*/  IMAD.SHL.U32 R11, R2, 0x100, RZ ;  /* 0x00000100020b7824 */ /* 0x002fc600078e00ff */
[----:B------:R-:W-:Y:S01]  /*3930*/  LEA.HI R3, R3, R0, RZ, 0x7 ;  /* 0x0000000003037211 */ /* 0x000fe200078f38ff */
[----:B------:R-:W-:Y:S02]  /*3940*/  IMAD.SHL.U32 R12, R2, 0x4, RZ ;  /* 0x00000004020c7824 */ /* 0x000fe400078e00ff */
[----:B------:R-:W-:Y:S01]  /*3950*/  IMAD.MOV.U32 R0, RZ, RZ, 0x1 ;  /* 0x00000001ff007424 */ /* 0x000fe200078e00ff */
[----:B------:R-:W-:Y:S02]  /*3960*/  LOP3.LUT R11, R11, 0x100, RZ, 0xc0, !PT ;  /* 0x000001000b0b7812 */ /* 0x000fe400078ec0ff */
[----:B------:R-:W-:Y:S02]  /*3970*/  LOP3.LUT R12, R12, 0x4, RZ, 0xe2, !PT ;  /* 0x000000040c0c7812 */ /* 0x000fe400078ee2ff */
[----:B------:R-:W-:-:S07]  /*3980*/  SHF.R.S32.HI R13, RZ, 0x7, R3 ;  /* 0x00000007ff0d7819 */ /* 0x000fce0000011403 */
.L_x_59:
[----:B------:R-:W-:-:S03]  /*3990*/  UMOV UR7, 0xffffffff ;  /* 0xffffffff00077882 */ /* 0x000fc60000000000 */
[----:B------:R-:W-:Y:S05]  /*39a0*/  BRA.DIV UR7, `(.L_x_49) ;  /* 0x0000001207247947 */ /* 0x000fea000b800000 */
[----:B------:R-:W-:-:S13]  /*39b0*/  ELECT P6, URZ, PT ;  /* 0x00000000003f782f */ /* 0x000fda00038c0000 */
.L_x_72:
[----:B------:R-:W0:Y:S01]  /*39c0*/  LDC R2, c[0x0][0x28c] ;  /* 0x0000a300ff027b82 */ /* 0x000e220000000800 */
[----:B------:R-:W-:Y:S01]  /*39d0*/  BSSY B1, `(.L_x_50) ;  /* 0x0000044000017945 */ /* 0x000fe20003800000 */
[----:B0-----:R-:W-:-:S13]  /*39e0*/  ISETP.LT.OR P6, PT, R2, 0x1, !P6 ;  /* 0x000000010200780c */ /* 0x001fda00077c1670 */
[----:B------:R-:W-:Y:S05]  /*39f0*/  @P6 BRA `(.L_x_51) ;  /* 0x0000000400046947 */ /* 0x000fea0003800000 */
[----:B------:R-:W-:Y:S02]  /*3a00*/  IMAD.SHL.U32 R20, R20, 0x80, RZ ;  /* 0x0000008014147824 */ /* 0x000fe400078e00ff */
[----:B------:R-:W-:Y:S02]  /*3a10*/  IMAD R7, R7, 0x8, R12 ;  /* 0x0000000807077824 */ /* 0x000fe400078e020c */
[----:B------:R-:W-:Y:S02]  /*3a20*/  VIADD R21, R13, 0x1 ;  /* 0x000000010d157836 */ /* 0x000fe40000000000 */
[----:B------:R-:W-:Y:S02]  /*3a30*/  IMAD.MOV.U32 R23, RZ, RZ, RZ ;  /* 0x000000ffff177224 */ /* 0x000fe400078e00ff */
[----:B------:R-:W-:Y:S02]  /*3a40*/  IMAD.MOV.U32 R2, RZ, RZ, R0 ;  /* 0x000000ffff027224 */ /* 0x000fe400078e0000 */
[----:B------:R-:W-:-:S07]  /*3a50*/  IMAD.MOV.U32 R4, RZ, RZ, R8 ;  /* 0x000000ffff047224 */ /* 0x000fce00078e0008 */
.L_x_54:
[----:B------:R-:W0:Y:S01]  /*3a60*/  S2R R14, SR_CgaCtaId ;  /* 0x00000000000e7919 */ /* 0x000e220000008800 */
[----:B------:R-:W-:Y:S02]  /*3a70*/  MOV R3, 0x400 ;  /* 0x0000040000037802 */ /* 0x000fe40000000f00 */
[----:B------:R-:W-:-:S13]  /*3a80*/  LOP3.LUT P1, RZ, R16, 0x7f, RZ, 0xc0, !PT ;  /* 0x0000007f10ff7812 */ /* 0x000fda000782c0ff */
[----:B------:R-:W1:Y:S01]  /*3a90*/  @!P1 LDC R5, c[0x0][0x500] ;  /* 0x00014000ff059b82 */ /* 0x000e620000000800 */
[----:B0-----:R-:W-:Y:S02]  /*3aa0*/  LEA R15, R14, R3, 0x18 ;  /* 0x000000030e0f7211 */ /* 0x001fe400078ec0ff */
[----:B------:R-:W-:-:S03]  /*3ab0*/  SHF.L.U32 R3, R2, 0x1f, RZ ;  /* 0x0000001f02037819 */ /* 0x000fc600000006ff */
[----:B------:R-:W-:-:S04]  /*3ac0*/  IMAD R14, R4, 0x8, R15 ;  /* 0x00000008040e7824 */ /* 0x000fc800078e020f */
[----:B------:R-:W0:Y:S02]  /*3ad0*/  SYNCS.PHASECHK.TRANS64.TRYWAIT P0, [R14+URZ+0x30], R3 ;  /* 0x000030030e0075a7 */ /* 0x000e24000800017f */
[----:B01----:R-:W-:Y:S05]  /*3ae0*/  @!P0 BRA `(.L_x_52) ;  /* 0x0000000c00f48947 */ /* 0x003fea0003800000 */
.L_x_73:
[----:B0-----:R-:W-:Y:S01]  /*3af0*/  PRMT R3, R9, 0x9910, RZ ;  /* 0x0000991009037816 */ /* 0x001fe200000000ff */
[----:B------:R0:W-:Y:S03]  /*3b00*/  @!P1 SYNCS.ARRIVE.TRANS64 RZ, [R14+URZ], R5 ;  /* 0x000000050eff99a7 */ /* 0x0001e6000800003f */
[----:B------:R-:W-:-:S13]  /*3b10*/  ISETP.NE.AND P0, PT, R3, 0x2, PT ;  /* 0x000000020300780c */ /* 0x000fda0003f05270 */
[----:B0-----:R-:W-:Y:S05]  /*3b20*/  @P0 BRA `(.L_x_53) ;  /* 0x0000000000040947 */ /* 0x001fea0003800000 */
[----:B------:R-:W-:Y:S01]  /*3b30*/  BPT.TRAP 0x1 ;  /* 0x000000040000795c */ /* 0x000fe20000300000 */
.L_x_53:
[----:B------:R-:W-:Y:S01]  /*3b40*/  IMAD R3, R4, 0x8000, R15 ;  /* 0x0000800004037824 */ /* 0x000fe200078e020f */
[----:B------:R-:W-:Y:S01]  /*3b50*/  R2UR UR34, R23 ;  /* 0x00000000172272ca */ /* 0x000fe200000e0000 */
[----:B------:R-:W-:Y:S01]  /*3b60*/  VIADD R21, R21, 0xffffffff ;  /* 0xffffffff15157836 */ /* 0x000fe20000000000 */
[----:B------:R-:W-:Y:S01]  /*3b70*/  R2UR UR33, R14 ;  /* 0x000000000e2172ca */ /* 0x000fe200000e0000 */
[----:B------:R-:W-:Y:S01]  /*3b80*/  UIADD3 UR14, UP0, UR38, 0xf0, URZ ;  /* 0x000000f0260e7890 */ /* 0x000fe2000ff1e03f */
[----:B------:R-:W-:Y:S01]  /*3b90*/  R2UR UR24, R3 ;  /* 0x00000000031872ca */ /* 0x000fe200000e0000 */
[----:B------:R-:W-:Y:S01]  /*3ba0*/  IMAD R3, R4, 0x400, R11 ;  /* 0x0000040004037824 */ /* 0x000fe200078e020b */
[----:B------:R-:W-:Y:S01]  /*3bb0*/  R2UR UR36, R6 ;  /* 0x00000000062472ca */ /* 0x000fe200000e0000 */
[----:B------:R-:W-:Y:S01]  /*3bc0*/  UIADD3 UR40, UP1, UR38, 0x1f0, URZ ;  /* 0x000001f026287890 */ /* 0x000fe2000ff3e03f */
[----:B------:R-:W-:Y:S01]  /*3bd0*/  R2UR UR35, R20 ;  /* 0x00000000142372ca */ /* 0x000fe200000e0000 */
[----:B------:R-:W-:Y:S01]  /*3be0*/  IMAD R3, R3, 0x2, R15 ;  /* 0x0000000203037824 */ /* 0x000fe200078e020f */
[----:B------:R-:W-:Y:S01]  /*3bf0*/  R2UR UR19, R7 ;  /* 0x00000000071372ca */ /* 0x000fe200000e0000 */
[----:B------:R-:W-:Y:S01]  /*3c00*/  UIADD3.X UR15, URZ, UR39, URZ, UP0, !UPT ;  /* 0x000000273f0f7290 */ /* 0x000fe200087fe43f */
[----:B------:R-:W-:Y:S01]  /*3c10*/  ISETP.GT.AND P1, PT, R21, 0x1, PT ;  /* 0x000000011500780c */ /* 0x000fe20003f24270 */
[----:B------:R-:W-:Y:S01]  /*3c20*/  UIADD3 UR26, UR34, 0x40, URZ ;  /* 0x00000040221a7890 */ /* 0x000fe2000fffe03f */
[----:B------:R-:W-:Y:S01]  /*3c30*/  R2UR UR8, R3 ;  /* 0x00000000030872ca */ /* 0x000fe200000e0000 */
[----:B------:R-:W-:Y:S01]  /*3c40*/  UIADD3.X UR41, URZ, UR39, URZ, UP1, !UPT ;  /* 0x000000273f297290 */ /* 0x000fe20008ffe43f */
[----:B------:R-:W-:Y:S01]  /*3c50*/  VIADD R4, R4, 0x1 ;  /* 0x0000000104047836 */ /* 0x000fe20000000000 */
[----:B------:R-:W-:Y:S01]  /*3c60*/  UIADD3 UR32, UR24, 0x180, URZ ;  /* 0x0000018018207890 */ /* 0x000fe2000fffe03f */
[----:B------:R-:W-:Y:S01]  /*3c70*/  VIADD R23, R23, 0x80 ;  /* 0x0000008017177836 */ /* 0x000fe20000000000 */
[----:B------:R-:W-:Y:S01]  /*3c80*/  UIADD3 UR24, UR24, 0x4180, URZ ;  /* 0x0000418018187890 */ /* 0x000fe2000fffe03f */
[----:B------:R-:W-:Y:S01]  /*3c90*/  UMOV UR22, 0x0 ;  /* 0x0000000000167882 */ /* 0x000fe20000000000 */
[----:B------:R-:W-:Y:S01]  /*3ca0*/  UMOV UR23, 0x10000000 ;  /* 0x1000000000177882 */ /* 0x000fe20000000000 */
[----:B------:R-:W-:Y:S01]  /*3cb0*/  ISETP.NE.AND P0, PT, R4, 0x6, PT ;  /* 0x000000060400780c */ /* 0x000fe20003f05270 */
[----:B------:R-:W-:Y:S01]  /*3cc0*/  UMOV UR25, UR33 ;  /* 0x0000002100197c82 */ /* 0x000fe20008000000 */
[----:B------:R-:W-:Y:S01]  /*3cd0*/  UMOV UR28, UR36 ;  /* 0x00000024001c7c82 */ /* 0x000fe20008000000 */
[----:B------:R-:W-:-:S02]  /*3ce0*/  UMOV UR27, UR35 ;  /* 0x00000023001b7c82 */ /* 0x000fc40008000000 */
[----:B------:R-:W-:Y:S01]  /*3cf0*/  UIADD3 UR16, UR8, 0x30180, URZ ;  /* 0x0003018008107890 */ /* 0x000fe2000fffe03f */
[----:B------:R0:W-:Y:S01]  /*3d00*/  UTMALDG.3D [UR32], [UR14], desc[UR22] ;  /* 0x000016200e0075b4 */ /* 0x0001e20008011000 */
[----:B------:R-:W-:Y:S01]  /*3d10*/  UIADD3 UR8, UR8, 0x30580, URZ ;  /* 0x0003058008087890 */ /* 0x000fe2000fffe03f */
[----:B------:R-:W-:Y:S01]  /*3d20*/  SEL R3, RZ, 0x1, P0 ;  /* 0x00000001ff037807 */ /* 0x000fe20000000000 */
[----:B------:R-:W-:Y:S01]  /*3d30*/  UMOV UR7, 0x30000 ;  /* 0x0003000000077882 */ /* 0x000fe20000000000 */
[----:B------:R-:W-:Y:S01]  /*3d40*/  UMOV UR17, UR33 ;  /* 0x0000002100117c82 */ /* 0x000fe20008000000 */
[----:B------:R-:W-:Y:S01]  /*3d50*/  UMOV UR18, UR34 ;  /* 0x0000002200127c82 */ /* 0x000fe20008000000 */
[----:B------:R-:W-:Y:S01]  /*3d60*/  UMOV UR20, UR36 ;  /* 0x0000002400147c82 */ /* 0x000fe20008000000 */
[----:B------:R-:W-:Y:S01]  /*3d70*/  UMOV UR9, UR33 ;  /* 0x0000002100097c82 */ /* 0x000fe20008000000 */
[----:B------:R-:W-:Y:S01]  /*3d80*/  UMOV UR11, UR19 ;  /* 0x00000013000b7c82 */ /* 0x000fe20008000000 */
[----:B------:R-:W-:Y:S01]  /*3d90*/  UMOV UR12, UR36 ;  /* 0x00000024000c7c82 */ /* 0x000fe20008000000 */
[----:B------:R0:W-:Y:S01]  /*3da0*/  UTMALDG.3D [UR24], [UR14], desc[UR22] ;  /* 0x000016180e0075b4 */ /* 0x0001e20008011000 */
[----:B------:R-:W-:Y:S01]  /*3db0*/  UMOV UR10, UR26 ;  /* 0x0000001a000a7c82 */ /* 0x000fe20008000000 */
[----:B------:R-:W-:-:S02]  /*3dc0*/  LOP3.LUT R2, R2, R3, RZ, 0x3c, !PT ;  /* 0x0000000302027212 */ /* 0x000fc400078e3cff */
[----:B------:R-:W-:Y:S01]  /*3dd0*/  SEL R4, R4, RZ, P0 ;  /* 0x000000ff04047207 */ /* 0x000fe20000000000 */
[----:B------:R0:W-:Y:S01]  /*3de0*/  UTMALDG.3D.MULTICAST [UR16], [UR40], UR7, desc[UR22] ;  /* 0x00001610280073b4 */ /* 0x0001e20008011807 */
[----:B------:R0:W-:Y:S02]  /*3df0*/  UTMALDG.3D.MULTICAST [UR8], [UR40], UR7, desc[UR22] ;  /* 0x00001608280073b4 */ /* 0x0001e40008011807 */
[----:B0-----:R-:W-:Y:S05]  /*3e00*/  @P1 BRA `(.L_x_54) ;  /* 0xfffffffc00141947 */ /* 0x001fea000383ffff */
.L_x_51:
[----:B------:R-:W-:Y:S05]  /*3e10*/  BSYNC B1 ;  /* 0x0000000000017941 */ /* 0x000fea0003800000 */
.L_x_50:
[----:B------:R-:W-:Y:S01]  /*3e20*/  LOP3.LUT P1, RZ, R10, 0xff, RZ, 0xc0, !PT ;  /* 0x000000ff0aff7812 */ /* 0x000fe2000782c0ff */
[C---:B------:R-:W-:Y:S01]  /*3e30*/  IMAD.IADD R8, R13.reuse, 0x1, R8 ;  /* 0x000000010d087824 */ /* 0x040fe200078e0208 */
[----:B------:R-:W-:Y:S01]  /*3e40*/  ULDC.64 UR8, c[0x0][0x650] ;  /* 0x0001940000087ab9 */ /* 0x000fe20000000a00 */
[C---:B------:R-:W-:Y:S01]  /*3e50*/  ISETP.GE.U32.AND P2, PT, R13.reuse, 0x6, PT ;  /* 0x000000060d00780c */ /* 0x040fe20003f46070 */
[----:B------:R-:W-:Y:S01]  /*3e60*/  BSSY B1, `(.L_x_55) ;  /* 0x000006e000017945 */ /* 0x000fe20003800000 */
[----:B------:R-:W-:Y:S01]  /*3e70*/  IMAD.MOV.U32 R20, RZ, RZ, -0x1 ;  /* 0xffffffffff147424 */ /* 0x000fe200078e00ff */
[----:B------:R-:W-:Y:S01]  /*3e80*/  ISETP.GT.U32.AND P0, PT, R8, 0x5, PT ;  /* 0x000000050800780c */ /* 0x000fe20003f04070 */
[----:B------:R-:W-:Y:S01]  /*3e90*/  IMAD.MOV.U32 R7, RZ, RZ, -0x1 ;  /* 0xffffffffff077424 */ /* 0x000fe200078e00ff */
[----:B------:R-:W-:Y:S01]  /*3ea0*/  PRMT R10, RZ, 0x7610, R10 ;  /* 0x00007610ff0a7816 */ /* 0x000fe2000000000a */
[----:B------:R-:W-:Y:S01]  /*3eb0*/  IMAD.MOV.U32 R6, RZ, RZ, -0x1 ;  /* 0xffffffffff067424 */ /* 0x000fe200078e00ff */
[----:B------:R-:W-:-:S03]  /*3ec0*/  ISETP.LT.U32.AND P0, PT, R13, 0x6, P0 ;  /* 0x000000060d00780c */ /* 0x000fc60000701070 */
[----:B------:R-:W0:Y:S01]  /*3ed0*/  @P1 S2R R3, SR_CgaCtaId ;  /* 0x0000000000031919 */ /* 0x000e220000008800 */
[----:B------:R-:W-:-:S04]  /*3ee0*/  @P1 MOV R2, 0x400 ;  /* 0x0000040000021802 */ /* 0x000fc80000000f00 */
[----:B0-----:R-:W-:Y:S01]  /*3ef0*/  @P1 LEA R4, R3, R2, 0x18 ;  /* 0x0000000203041211 */ /* 0x001fe200078ec0ff */
[----:B------:R-:W-:-:S03]  /*3f00*/  IMAD.WIDE.U32 R2, R8, -0x55555555, RZ ;  /* 0xaaaaaaab08027825 */ /* 0x000fc600078e00ff */
[----:B------:R0:W-:Y:S01]  /*3f10*/  @P1 SYNCS.ARRIVE.TRANS64.A1T0 RZ, [R4+URZ+0x78], RZ ;  /* 0x000078ff04ff19a7 */ /* 0x0001e2000810003f */
[----:B------:R-:W-:Y:S02]  /*3f20*/  IADD3 R18, P1, R18, UR30, RZ ;  /* 0x0000001e12127c10 */ /* 0x000fe4000ff3e0ff */
[----:B------:R-:W-:Y:S02]  /*3f30*/  SHF.R.U32.HI R5, RZ, 0x2, R3 ;  /* 0x00000002ff057819 */ /* 0x000fe40000011603 */
[----:B------:R-:W-:Y:S02]  /*3f40*/  SEL R3, RZ, 0x1, !P0 ;  /* 0x00000001ff037807 */ /* 0x000fe40004000000 */
[----:B------:R-:W-:Y:S01]  /*3f50*/  IADD3.X R19, R19, UR6, RZ, P1, !PT ;  /* 0x0000000613137c10 */ /* 0x000fe20008ffe4ff */
[----:B------:R-:W-:Y:S01]  /*3f60*/  IMAD R8, R5, -0x6, R8 ;  /* 0xfffffffa05087824 */ /* 0x000fe200078e0208 */
[----:B------:R-:W-:Y:S02]  /*3f70*/  ISETP.GE.U32.AND P0, PT, R18, UR8, PT ;  /* 0x0000000812007c0c */ /* 0x000fe4000bf06070 */
[----:B------:R-:W-:-:S02]  /*3f80*/  LOP3.LUT R0, R0, R3, RZ, 0x3c, !PT ;  /* 0x0000000300007212 */ /* 0x000fc400078e3cff */
[----:B------:R-:W-:Y:S02]  /*3f90*/  ISETP.GE.U32.AND.EX P0, PT, R19, UR9, PT, P0 ;  /* 0x0000000913007c0c */ /* 0x000fe4000bf06100 */
[----:B------:R-:W-:Y:S02]  /*3fa0*/  @P2 LOP3.LUT R0, R0, 0x1, R5, 0x78, !PT ;  /* 0x0000000100002812 */ /* 0x000fe400078e7805 */
[----:B------:R-:W-:-:S09]  /*3fb0*/  PRMT R2, RZ, 0x7610, R2 ;  /* 0x00007610ff027816 */ /* 0x000fd20000000002 */
[----:B0-----:R-:W-:Y:S05]  /*3fc0*/  @P0 BRA `(.L_x_56) ;  /* 0x00000004005c0947 */ /* 0x001fea0003800000 */
[----:B------:R-:W-:Y:S01]  /*3fd0*/  ULDC.64 UR8, c[0x0][0x628] ;  /* 0x00018a0000087ab9 */ /* 0x000fe20000000a00 */
[----:B------:R-:W0:Y:S01]  /*3fe0*/  S2R R15, SR_CTAID.X ;  /* 0x00000000000f7919 */ /* 0x000e220000002500 */
[----:B------:R-:W-:Y:S01]  /*3ff0*/  ISETP.NE.U32.AND P0, PT, RZ, UR8, PT ;  /* 0x00000008ff007c0c */ /* 0x000fe2000bf05070 */
[----:B------:R-:W-:Y:S01]  /*4000*/  ULDC UR10, c[0x0][0x630] ;  /* 0x00018c00000a7ab9 */ /* 0x000fe20000000800 */
[----:B------:R-:W-:Y:S01]  /*4010*/  IMAD.MOV.U32 R2, RZ, RZ, R18 ;  /* 0x000000ffff027224 */ /* 0x000fe200078e0012 */
[----:B------:R-:W1:Y:S01]  /*4020*/  S2R R14, SR_CTAID.Y ;  /* 0x00000000000e7919 */ /* 0x000e620000002600 */
[----:B------:R-:W-:Y:S01]  /*4030*/  ISETP.NE.AND.EX P0, PT, RZ, UR9, PT, P0 ;  /* 0x00000009ff007c0c */ /* 0x000fe2000bf05300 */
[----:B------:R-:W-:-:S12]  /*4040*/  IMAD.MOV.U32 R3, RZ, RZ, R19 ;  /* 0x000000ffff037224 */ /* 0x000fd800078e0013 */
[----:B------:R-:W-:Y:S05]  /*4050*/  @!P0 BRA `(.L_x_57) ;  /* 0x0000000000288947 */ /* 0x000fea0003800000 */
[----:B------:R-:W-:Y:S02]  /*4060*/  ULDC UR7, c[0x0][0x634] ;  /* 0x00018d0000077ab9 */ /* 0x000fe40000000800 */
[----:B------:R-:W-:-:S05]  /*4070*/  IADD3 R7, P0, R18, UR7, RZ ;  /* 0x0000000712077c10 */ /* 0x000fca000ff1e0ff */
[----:B------:R-:W-:-:S04]  /*4080*/  IMAD.X R21, RZ, RZ, R19, P0 ;  /* 0x000000ffff157224 */ /* 0x000fc800000e0613 */
[----:B------:R-:W-:-:S04]  /*4090*/  IMAD.WIDE.U32 R4, R21, UR8, RZ ;  /* 0x0000000815047c25 */ /* 0x000fc8000f8e00ff */
[----:B------:R-:W-:-:S04]  /*40a0*/  IMAD.WIDE.U32 R4, P0, R7, UR9, R4 ;  /* 0x0000000907047c25 */ /* 0x000fc8000f800004 */
[----:B------:R-:W-:-:S04]  /*40b0*/  IMAD.WIDE.U32 R6, R7, UR8, RZ ;  /* 0x0000000807067c25 */ /* 0x000fc8000f8e00ff */
[----:B------:R-:W-:Y:S01]  /*40c0*/  IMAD.X R3, RZ, RZ, RZ, P0 ;  /* 0x000000ffff037224 */ /* 0x000fe200000e06ff */
[----:B------:R-:W-:Y:S01]  /*40d0*/  IADD3 RZ, P0, R7, R4, RZ ;  /* 0x0000000407ff7210 */ /* 0x000fe20007f1e0ff */
[----:B------:R-:W-:-:S04]  /*40e0*/  IMAD.MOV.U32 R2, RZ, RZ, R5 ;  /* 0x000000ffff027224 */ /* 0x000fc800078e0005 */
[----:B------:R-:W-:-:S08]  /*40f0*/  IMAD.WIDE.U32.X R2, R21, UR9, R2, P0 ;  /* 0x0000000915027c25 */ /* 0x000fd000080e0402 */
.L_x_57:
[--C-:B------:R-:W-:Y:S01]  /*4100*/  SHF.R.U64 R6, R2, UR10, R3.reuse ;  /* 0x0000000a02067c19 */ /* 0x100fe20008001203 */
[----:B------:R-:W-:Y:S01]  /*4110*/  ULDC.64 UR8, c[0x0][0x620] ;  /* 0x0001880000087ab9 */ /* 0x000fe20000000a00 */
[----:B------:R-:W-:Y:S01]  /*4120*/  SHF.R.U32.HI R2, RZ, UR10, R3 ;  /* 0x0000000aff027c19 */ /* 0x000fe20008011603 */
[----:B------:R-:W-:Y:S01]  /*4130*/  ULDC UR7, c[0x0][0x150] ;  /* 0x0000540000077ab9 */ /* 0x000fe20000000800 */
[----:B------:R-:W-:Y:S01]  /*4140*/  IADD3 R7, P0, RZ, -R6, RZ ;  /* 0x80000006ff077210 */ /* 0x000fe20007f1e0ff */
[----:B------:R-:W2:Y:S01]  /*4150*/  LDC R20, c[0x0][0x144] ;  /* 0x00005100ff147b82 */ /* 0x000ea20000000800 */
[----:B0-----:R-:W-:Y:S01]  /*4160*/  I2FP.F32.U32 R3, R15 ;  /* 0x0000000f00037245 */ /* 0x001fe20000201000 */
[----:B------:R-:W-:Y:S01]  /*4170*/  ULDC UR10, c[0x0][0x648] ;  /* 0x00019200000a7ab9 */ /* 0x000fe20000000800 */
[----:B------:R-:W-:Y:S01]  /*4180*/  ISETP.NE.AND P2, PT, R22, 0x1, PT ;  /* 0x000000011600780c */ /* 0x000fe20003f45270 */
[----:B------:R-:W-:Y:S02]  /*4190*/  IMAD.X R2, RZ, RZ, ~R2, P0 ;  /* 0x000000ffff027224 */ /* 0x000fe400000e0e02 */
[----:B------:R-:W-:Y:S01]  /*41a0*/  FMUL R4, R3, UR7 ;  /* 0x0000000703047c20 */ /* 0x000fe20008400000 */
[----:B------:R-:W-:Y:S01]  /*41b0*/  IMAD.MOV.U32 R3, RZ, RZ, R19 ;  /* 0x000000ffff037224 */ /* 0x000fe200078e0013 */
[----:B------:R-:W-:Y:S01]  /*41c0*/  ULDC UR7, c[0x0][0x154] ;  /* 0x0000550000077ab9 */ /* 0x000fe20000000800 */
[----:B------:R-:W-:Y:S01]  /*41d0*/  IMAD R2, R2, UR8, RZ ;  /* 0x0000000802027c24 */ /* 0x000fe2000f8e02ff */
[----:B------:R-:W0:Y:S02]  /*41e0*/  LDC R23, c[0x0][0x148] ;  /* 0x00005200ff177b82 */ /* 0x000e240000000800 */
[----:B------:R-:W3:Y:S01]  /*41f0*/  F2I.U32.TRUNC.NTZ R4, R4 ;  /* 0x0000000400047305 */ /* 0x000ee2000020f000 */
[----:B------:R-:W-:-:S02]  /*4200*/  IMAD R5, R7, UR9, R2 ;  /* 0x0000000907057c24 */ /* 0x000fc4000f8e0202 */
[----:B------:R-:W-:-:S04]  /*4210*/  IMAD.MOV.U32 R2, RZ, RZ, R18 ;  /* 0x000000ffff027224 */ /* 0x000fc800078e0012 */
[----:B------:R-:W-:Y:S01]  /*4220*/  IMAD.WIDE.U32 R2, R7, UR8, R2 ;  /* 0x0000000807027c25 */ /* 0x000fe2000f8e0002 */
[----:B-1----:R-:W-:Y:S01]  /*4230*/  I2FP.F32.U32 R7, R14 ;  /* 0x0000000e00077245 */ /* 0x002fe20000201000 */
[----:B------:R-:W-:Y:S02]  /*4240*/  ULDC.64 UR8, c[0x0][0x640] ;  /* 0x0001900000087ab9 */ /* 0x000fe40000000a00 */
[----:B------:R-:W-:Y:S01]  /*4250*/  IMAD.IADD R3, R3, 0x1, R5 ;  /* 0x0000000103037824 */ /* 0x000fe200078e0205 */
[----:B------:R-:W-:Y:S01]  /*4260*/  ISETP.NE.U32.AND P0, PT, RZ, UR8, PT ;  /* 0x00000008ff007c0c */ /* 0x000fe2000bf05070 */
[----:B------:R-:W-:Y:S01]  /*4270*/  FMUL R21, R7, UR7 ;  /* 0x0000000707157c20 */ /* 0x000fe20008400000 */
[----:B------:R-:W-:Y:S01]  /*4280*/  ULDC UR7, c[0x0][0x618] ;  /* 0x0001860000077ab9 */ /* 0x000fe20000000800 */
[----:B---3--:R-:W-:Y:S01]  /*4290*/  IMAD.MOV R7, RZ, RZ, -R4 ;  /* 0x000000ffff077224 */ /* 0x008fe200078e0a04 */
[----:B------:R-:W-:-:S03]  /*42a0*/  ISETP.NE.AND.EX P0, PT, RZ, UR9, PT, P0 ;  /* 0x00000009ff007c0c */ /* 0x000fc6000bf05300 */
[----:B------:R-:W1:Y:S01]  /*42b0*/  F2I.U32.TRUNC.NTZ R21, R21 ;  /* 0x0000001500157305 */ /* 0x000e62000020f000 */
[----:B--2---:R-:W-:Y:S01]  /*42c0*/  IMAD R7, R20, R7, R15 ;  /* 0x0000000714077224 */ /* 0x004fe200078e020f */
[--C-:B------:R-:W-:Y:S02]  /*42d0*/  SHF.R.U64 R15, R2, UR7, R3.reuse ;  /* 0x00000007020f7c19 */ /* 0x100fe40008001203 */
[----:B------:R-:W-:Y:S01]  /*42e0*/  SHF.R.U32.HI R2, RZ, UR7, R3 ;  /* 0x00000007ff027c19 */ /* 0x000fe20008011603 */
[----:B------:R-:W-:-:S03]  /*42f0*/  ULDC UR7, c[0x0][0x608] ;  /* 0x0001820000077ab9 */ /* 0x000fc60000000800 */
[--C-:B------:R-:W-:Y:S02]  /*4300*/  SHF.R.U64 R20, R15, UR7, R2.reuse ;  /* 0x000000070f147c19 */ /* 0x100fe40008001202 */
[----:B------:R-:W-:Y:S01]  /*4310*/  SHF.R.U32.HI R3, RZ, UR7, R2 ;  /* 0x00000007ff037c19 */ /* 0x000fe20008011602 */
[----:B------:R-:W-:Y:S01]  /*4320*/  ULDC UR7, c[0x0][0x658] ;  /* 0x0001960000077ab9 */ /* 0x000fe20000000800 */
[----:B-1----:R-:W-:Y:S02]  /*4330*/  IMAD.MOV R4, RZ, RZ, -R21 ;  /* 0x000000ffff047224 */ /* 0x002fe400078e0a15 */
[--C-:B------:R-:W-:Y:S02]  /*4340*/  SHF.R.U32.HI R21, RZ, UR7, R3.reuse ;  /* 0x00000007ff157c19 */ /* 0x100fe40008011603 */
[----:B0-----:R-:W-:Y:S01]  /*4350*/  @P2 IMAD R7, R23, R4, R14 ;  /* 0x0000000417072224 */ /* 0x001fe200078e020e */
[----:B------:R-:W-:Y:S02]  /*4360*/  SHF.R.U64 R23, R20, UR7, R3 ;  /* 0x0000000714177c19 */ /* 0x000fe40008001203 */
[----:B------:R-:W-:-:S03]  /*4370*/  IMAD.MOV.U32 R3, RZ, RZ, R21 ;  /* 0x000000ffff037224 */ /* 0x000fc600078e0015 */
[----:B------:R-:W-:Y:S01]  /*4380*/  IMAD.MOV.U32 R2, RZ, RZ, R23 ;  /* 0x000000ffff027224 */ /* 0x000fe200078e0017 */
[----:B------:R-:W-:Y:S06]  /*4390*/  @!P0 BRA `(.L_x_58) ;  /* 0x0000000000288947 */ /* 0x000fec0003800000 */
[----:B------:R-:W-:Y:S02]  /*43a0*/  ULDC UR7, c[0x0][0x64c] ;  /* 0x0001930000077ab9 */ /* 0x000fe40000000800 */
[----:B------:R-:W-:-:S05]  /*43b0*/  IADD3 R3, P0, R23, UR7, RZ ;  /* 0x0000000717037c10 */ /* 0x000fca000ff1e0ff */
[----:B------:R-:W-:-:S04]  /*43c0*/  IMAD.X R21, RZ, RZ, R21, P0 ;  /* 0x000000ffff157224 */ /* 0x000fc800000e0615 */
[----:B------:R-:W-:-:S04]  /*43d0*/  IMAD.WIDE.U32 R4, R21, UR8, RZ ;  /* 0x0000000815047c25 */ /* 0x000fc8000f8e00ff */
[----:B------:R-:W-:-:S04]  /*43e0*/  IMAD.WIDE.U32 R4, P0, R3, UR9, R4 ;  /* 0x0000000903047c25 */ /* 0x000fc8000f800004 */
[----:B------:R-:W-:-:S04]  /*43f0*/  IMAD.WIDE.U32 R2, R3, UR8, RZ ;  /* 0x0000000803027c25 */ /* 0x000fc8000f8e00ff */
[----:B------:R-:W-:Y:S01]  /*4400*/  IMAD.MOV.U32 R2, RZ, RZ, R5 ;  /* 0x000000ffff027224 */ /* 0x000fe200078e0005 */
[----:B------:R-:W-:Y:S01]  /*4410*/  IADD3 RZ, P1, R3, R4, RZ ;  /* 0x0000000403ff7210 */ /* 0x000fe20007f3e0ff */
[----:B------:R-:W-:-:S04]  /*4420*/  IMAD.X R3, RZ, RZ, RZ, P0 ;  /* 0x000000ffff037224 */ /* 0x000fc800000e06ff */
[----:B------:R-:W-:-:S08]  /*4430*/  IMAD.WIDE.U32.X R2, R21, UR9, R2, P1 ;  /* 0x0000000915027c25 */ /* 0x000fd000088e0402 */
.L_x_58:
[----:B------:R-:W-:Y:S01]  /*4440*/  ULDC UR7, c[0x0][0x600] ;  /* 0x0001800000077ab9 */ /* 0x000fe20000000800 */
[----:B------:R-:W-:Y:S01]  /*4450*/  SHF.R.U64 R3, R2, UR10, R3 ;  /* 0x0000000a02037c19 */ /* 0x000fe20008001203 */
[----:B------:R-:W-:Y:S01]  /*4460*/  UIADD3 UR8, UR7, -0x1, URZ ;  /* 0xffffffff07087890 */ /* 0x000fe2000fffe03f */
[----:B------:R-:W-:Y:S01]  /*4470*/  LOP3.LUT R20, R20, UR5, RZ, 0xc0, !PT ;  /* 0x0000000514147c12 */ /* 0x000fe2000f8ec0ff */
[----:B------:R-:W-:Y:S01]  /*4480*/  ULDC UR9, c[0x0][0x638] ;  /* 0x00018e0000097ab9 */ /* 0x000fe20000000800 */
[----:B------:R-:W-:Y:S02]  /*4490*/  IMAD.MOV.U32 R4, RZ, RZ, 0x1 ;  /* 0x00000001ff047424 */ /* 0x000fe400078e00ff */
[----:B------:R-:W-:Y:S02]  /*44a0*/  IMAD.MOV R2, RZ, RZ, -R3 ;  /* 0x000000ffff027224 */ /* 0x000fe400078e0a03 */
[----:B------:R-:W-:Y:S01]  /*44b0*/  IMAD R20, R3, UR4, R20 ;  /* 0x0000000403147c24 */ /* 0x000fe2000f8e0214 */
[----:B------:R-:W-:Y:S01]  /*44c0*/  LOP3.LUT R3, R15, UR8, RZ, 0xc0, !PT ;  /* 0x000000080f037c12 */ /* 0x000fe2000f8ec0ff */
[----:B------:R-:W-:Y:S01]  /*44d0*/  IMAD R2, R2, UR9, R23 ;  /* 0x0000000902027c24 */ /* 0x000fe2000f8e0217 */
[----:B------:R-:W-:-:S02]  /*44e0*/  ULDC UR8, c[0x0][0x610] ;  /* 0x0001840000087ab9 */ /* 0x000fc40000000800 */
[----:B------:R-:W-:Y:S02]  /*44f0*/  IMAD R20, R20, UR8, R7 ;  /* 0x0000000814147c24 */ /* 0x000fe4000f8e0207 */
[----:B------:R-:W-:Y:S01]  /*4500*/  IMAD R3, R2, UR7, R3 ;  /* 0x0000000702037c24 */ /* 0x000fe2000f8e0203 */
[----:B------:R-:W-:-:S04]  /*4510*/  PRMT R2, R4, 0x7610, R2 ;  /* 0x0000761004027816 */ /* 0x000fc80000000002 */
[----:B------:R-:W-:Y:S02]  /*4520*/  SEL R7, R3, R20, !P2 ;  /* 0x0000001403077207 */ /* 0x000fe40005000000 */
[----:B------:R-:W-:-:S07]  /*4530*/  SEL R20, R20, R3, !P2 ;  /* 0x0000000314147207 */ /* 0x000fce0005000000 */
.L_x_56:
[----:B------:R-:W-:Y:S05]  /*4540*/  BSYNC B1 ;  /* 0x0000000000017941 */ /* 0x000fea0003800000 */
.L_x_55:
[----:B------:R-:W-:-:S13]  /*4550*/  LOP3.LUT P0, RZ, R2, 0xff, RZ, 0xc0, !PT ;  /* 0x000000ff02ff7812 */ /* 0x000fda000780c0ff */
[----:B------:R-:W-:Y:S05]  /*4560*/  @P0 BRA `(.L_x_59) ;  /* 0xfffffff400080947 */ /* 0x000fea000383ffff */
[----:B------:R-:W-:Y:S05]  /*4570*/  BSYNC B0 ;  /* 0x0000000000007941 */ /* 0x000fea0003800000 */
.L_x_48:
[----:B------:R-:W-:-:S03]  /*4580*/  UMOV UR7, 0xffffffff ;  /* 0xffffffff00077882 */ /* 0x000fc60000000000 */
[----:B------:R-:W-:Y:S05]  /*4590*/  BRA.DIV UR7, `(.L_x_60) ;  /* 0x00000006075c7947 */ /* 0x000fea000b800000 */
[----:B------:R-:W-:-:S13]  /*45a0*/  ELECT P6, URZ, PT ;  /* 0x00000000003f782f */ /* 0x000fda00038c0000 */
.L_x_76:
[----:B------:R-:W-:Y:S04]  /*45b0*/  BSSY B0, `(.L_x_61) ;  /* 0x000003d000007945 */ /* 0x000fe80003800000 */
[----:B------:R-:W-:Y:S05]  /*45c0*/  @!P6 BRA `(.L_x_62) ;  /* 0x0000000000ece947 */ /* 0x000fea0003800000 */
[----:B------:R-:W-:-:S04]  /*45d0*/  LOP3.LUT R17, R17, 0x2, RZ, 0xfc, !PT ;  /* 0x0000000211117812 */ /* 0x000fc800078efcff */
[----:B------:R-:W-:-:S13]  /*45e0*/  ISETP.NE.AND P0, PT, R17, 0x3, PT ;  /* 0x000000031100780c */ /* 0x000fda0003f05270 */
[----:B------:R-:W-:Y:S05]  /*45f0*/  @!P0 BRA `(.L_x_63) ;  /* 0x0000000000048947 */ /* 0x000fea0003800000 */
[----:B------:R-:W-:Y:S01]  /*4600*/  BPT.TRAP 0x1 ;  /* 0x000000040000795c */ /* 0x000fe20000300000 */
.L_x_63:
[----:B------:R-:W0:Y:S01]  /*4610*/  S2R R3, SR_CgaCtaId ;  /* 0x0000000000037919 */ /* 0x000e220000008800 */
[----:B------:R-:W-:-:S04]  /*4620*/  MOV R2, 0x400 ;  /* 0x0000040000027802 */ /* 0x000fc80000000f00 */
[----:B0-----:R-:W-:Y:S02]  /*4630*/  LEA R3, R3, R2, 0x18 ;  /* 0x0000000203037211 */ /* 0x001fe400078ec0ff */
[----:B------:R-:W-:-:S03]  /*4640*/  SHF.L.U32 R2, R0, 0x1f, RZ ;  /* 0x0000001f00027819 */ /* 0x000fc600000006ff */
[----:B------:R-:W-:-:S04]  /*4650*/  VIADD R3, R3, 0x30 ;  /* 0x0000003003037836 */ /* 0x000fc80000000000 */
[C---:B------:R-:W-:Y:S02]  /*4660*/  IMAD R7, R8.reuse, 0x8, R3 ;  /* 0x0000000808077824 */ /* 0x040fe400078e0203 */
[----:B------:R-:W-:Y:S02]  /*4670*/  VIADD R8, R8, 0x1 ;  /* 0x0000000108087836 */ /* 0x000fe40000000000 */
[----:B------:R-:W0:Y:S03]  /*4680*/  SYNCS.PHASECHK.TRANS64.TRYWAIT P0, [R7+URZ], R2 ;  /* 0x00000002070075a7 */ /* 0x000e26000800017f */
[----:B------:R-:W-:-:S04]  /*4690*/  ISETP.NE.AND P1, PT, R8, 0x6, PT ;  /* 0x000000060800780c */ /* 0x000fc80003f25270 */
[----:B------:R-:W-:Y:S02]  /*46a0*/  SEL R5, RZ, 0x1, P1 ;  /* 0x00000001ff057807 */ /* 0x000fe40000800000 */
[----:B------:R-:W-:Y:S02]  /*46b0*/  SEL R8, R8, RZ, P1 ;  /* 0x000000ff08087207 */ /* 0x000fe40000800000 */
[----:B------:R-:W-:-:S03]  /*46c0*/  LOP3.LUT R5, R0, R5, RZ, 0x3c, !PT ;  /* 0x0000000500057212 */ /* 0x000fc600078e3cff */
[----:B------:R-:W-:Y:S01]  /*46d0*/  IMAD R9, R8, 0x8, R3 ;  /* 0x0000000808097824 */ /* 0x000fe200078e0203 */
[----:B------:R-:W-:Y:S01]  /*46e0*/  SHF.L.U32 R4, R5, 0x1f, RZ ;  /* 0x0000001f05047819 */ /* 0x000fe200000006ff */
[----:B0-----:R-:W-:Y:S06]  /*46f0*/  @!P0 BRA `(.L_x_64) ;  /* 0x0000000400248947 */ /* 0x001fec0003800000 */
.L_x_77:
[----:B------:R-:W1:Y:S01]  /*4700*/  SYNCS.PHASECHK.TRANS64.TRYWAIT P0, [R9+URZ], R4 ;  /* 0x00000004090075a7 */ /* 0x000e62000800017f */
[----:B------:R-:W-:-:S05]  /*4710*/  VIADD R0, R8, 0x1 ;  /* 0x0000000108007836 */ /* 0x000fca0000000000 */
[----:B------:R-:W-:-:S04]  /*4720*/  ISETP.NE.AND P1, PT, R0, 0x6, PT ;  /* 0x000000060000780c */ /* 0x000fc80003f25270 */
[----:B0-----:R-:W-:Y:S02]  /*4730*/  SEL R2, RZ, 0x1, P1 ;  /* 0x00000001ff027807 */ /* 0x001fe40000800000 */
[----:B------:R-:W-:Y:S02]  /*4740*/  SEL R0, R0, RZ, P1 ;  /* 0x000000ff00007207 */ /* 0x000fe40000800000 */
[----:B------:R-:W-:-:S03]  /*4750*/  LOP3.LUT R7, R5, R2, RZ, 0x3c, !PT ;  /* 0x0000000205077212 */ /* 0x000fc600078e3cff */
[----:B------:R-:W-:Y:S01]  /*4760*/  IMAD R6, R0, 0x8, R3 ;  /* 0x0000000800067824 */ /* 0x000fe200078e0203 */
[----:B------:R-:W-:Y:S01]  /*4770*/  SHF.L.U32 R5, R7, 0x1f, RZ ;  /* 0x0000001f07057819 */ /* 0x000fe200000006ff */
[----:B-1----:R-:W-:Y:S06]  /*4780*/  @!P0 BRA `(.L_x_65) ;  /* 0x0000000400148947 */ /* 0x002fec0003800000 */
.L_x_78:
[----:B------:R-:W1:Y:S01]  /*4790*/  SYNCS.PHASECHK.TRANS64.TRYWAIT P0, [R6+URZ], R5 ;  /* 0x00000005060075a7 */ /* 0x000e62000800017f */
[----:B------:R-:W-:-:S05]  /*47a0*/  VIADD R0, R0, 0x1 ;  /* 0x0000000100007836 */ /* 0x000fca0000000000 */
[----:B------:R-:W-:-:S04]  /*47b0*/  ISETP.NE.AND P1, PT, R0, 0x6, PT ;  /* 0x000000060000780c */ /* 0x000fc80003f25270 */
[----:B------:R-:W-:Y:S02]  /*47c0*/  SEL R2, RZ, 0x1, P1 ;  /* 0x00000001ff027807 */ /* 0x000fe40000800000 */
[----:B------:R-:W-:Y:S02]  /*47d0*/  SEL R0, R0, RZ, P1 ;  /* 0x000000ff00007207 */ /* 0x000fe40000800000 */
[----:B------:R-:W-:-:S03]  /*47e0*/  LOP3.LUT R7, R7, R2, RZ, 0x3c, !PT ;  /* 0x0000000207077212 */ /* 0x000fc600078e3cff */
[----:B0-----:R-:W-:Y:S01]  /*47f0*/  IMAD R9, R0, 0x8, R3 ;  /* 0x0000000800097824 */ /* 0x001fe200078e0203 */
[----:B------:R-:W-:Y:S01]  /*4800*/  SHF.L.U32 R4, R7, 0x1f, RZ ;  /* 0x0000001f07047819 */ /* 0x000fe200000006ff */
[----:B-1----:R-:W-:Y:S06]  /*4810*/  @!P0 BRA `(.L_x_66) ;  /* 0x0000000400048947 */ /* 0x002fec0003800000 */
.L_x_79:
        /* <DEDUP_REMOVED lines=9> */
.L_x_80:
[----:B------:R-:W1:Y:S01]  /*48b0*/  SYNCS.PHASECHK.TRANS64.TRYWAIT P0, [R6+URZ], R5 ;  /* 0x00000005060075a7 */ /* 0x000e62000800017f */
[----:B------:R-:W-:-:S05]  /*48c0*/  VIADD R0, R0, 0x1 ;  /* 0x0000000100007836 */ /* 0x000fca0000000000 */
[----:B------:R-:W-:-:S04]  /*48d0*/  ISETP.NE.AND P1, PT, R0, 0x6, PT ;  /* 0x000000060000780c */ /* 0x000fc80003f25270 */
[----:B------:R-:W-:Y:S02]  /*48e0*/  SEL R2, RZ, 0x1, P1 ;  /* 0x00000001ff027807 */ /* 0x000fe40000800000 */
[----:B------:R-:W-:Y:S02]  /*48f0*/  SEL R0, R0, RZ, P1 ;  /* 0x000000ff00007207 */ /* 0x000fe40000800000 */
[----:B------:R-:W-:Y:S01]  /*4900*/  LOP3.LUT R2, R7, R2, RZ, 0x3c, !PT ;  /* 0x0000000207027212 */ /* 0x000fe200078e3cff */
[----:B-1----:R-:W-:Y:S06]  /*4910*/  @!P0 BRA `(.L_x_68) ;  /* 0x0000000000ec8947 */ /* 0x002fec0003800000 */
.L_x_81:
[----:B------:R-:W-:Y:S01]  /*4920*/  IMAD R3, R0, 0x8, R3 ;  /* 0x0000000800037824 */ /* 0x000fe200078e0203 */
[----:B------:R-:W-:-:S07]  /*4930*/  SHF.L.U32 R0, R2, 0x1f, RZ ;  /* 0x0000001f02007819 */ /* 0x000fce00000006ff */
.L_x_69:
[----:B--2---:R2:W3:Y:S02]  /*4940*/  SYNCS.PHASECHK.TRANS64.TRYWAIT P0, [R3+URZ], R0 ;  /* 0x00000000030075a7 */ /* 0x0044e4000800017f */
[----:B---3--:R-:W-:Y:S05]  /*4950*/  @!P0 NANOSLEEP.SYNCS 0x989680 ;  /* 0x009896800000895d */ /* 0x008fea0003900000 */
[----:B------:R-:W3:Y:S02]  /*4960*/  @!P0 SYNCS.PHASECHK.TRANS64 P0, [R3+URZ], R0 ;  /* 0x00000000030085a7 */ /* 0x000ee4000800007f */
[----:B---3--:R-:W-:Y:S05]  /*4970*/  @!P0 BRA `(.L_x_69) ;  /* 0xfffffffc00f08947 */ /* 0x008fea000383ffff */
.L_x_62:
[----:B------:R-:W-:Y:S05]  /*4980*/  BSYNC B0 ;  /* 0x0000000000007941 */ /* 0x000fea0003800000 */
.L_x_61:
[----:B------:R-:W-:Y:S05]  /*4990*/  EXIT ;  /* 0x000000000000794d */ /* 0x000fea0003800000 */
.L_x_21:
[----:B-1----:R1:W2:Y:S02]  /*49a0*/  SYNCS.PHASECHK.TRANS64.TRYWAIT P1, [R3+URZ], R0 ;  /* 0x00000000030075a7 */ /* 0x0022a4000802017f */
[----:B--2---:R-:W-:Y:S05]  /*49b0*/  @!P1 NANOSLEEP.SYNCS 0x989680 ;  /* 0x009896800000995d */ /* 0x004fea0003900000 */
[----:B------:R-:W2:Y:S02]  /*49c0*/  @!P1 SYNCS.PHASECHK.TRANS64 P1, [R3+URZ], R0 ;  /* 0x00000000030095a7 */ /* 0x000ea4000802007f */
[----:B--2---:R-:W-:Y:S05]  /*49d0*/  @!P1 BRA `(.L_x_21) ;  /* 0xfffffffc00f09947 */ /* 0x004fea000383ffff */
[----:B------:R-:W-:Y:S05]  /*49e0*/  BRA `(.L_x_20) ;  /* 0xffffffc800dc7947 */ /* 0x000fea000383ffff */
.L_x_26:
[----:B-1----:R1:W2:Y:S02]  /*49f0*/  SYNCS.PHASECHK.TRANS64.TRYWAIT P1, [R4+URZ], R3 ;  /* 0x00000003040075a7 */ /* 0x0022a4000802017f */
[----:B--2---:R-:W-:Y:S05]  /*4a00*/  @!P1 NANOSLEEP.SYNCS 0x989680 ;  /* 0x009896800000995d */ /* 0x004fea0003900000 */
[----:B------:R-:W2:Y:S02]  /*4a10*/  @!P1 SYNCS.PHASECHK.TRANS64 P1, [R4+URZ], R3 ;  /* 0x00000003040095a7 */ /* 0x000ea4000802007f */
[----:B--2---:R-:W-:Y:S05]  /*4a20*/  @!P1 BRA `(.L_x_26) ;  /* 0xfffffffc00f09947 */ /* 0x004fea000383ffff */
[----:B------:R-:W-:Y:S05]  /*4a30*/  BRA `(.L_x_25) ;  /* 0xffffffd0003c7947 */ /* 0x000fea000383ffff */
.L_x_49:
[----:B------:R-:W-:Y:S01]  /*4a40*/  BSSY B1, `(.L_x_70) ;  /* 0x0000006000017945 */ /* 0x000fe20003800000 */
[----:B------:R-:W-:-:S07]  /*4a50*/  IMAD.MOV.U32 R15, RZ, RZ, -0x1 ;  /* 0xffffffffff0f7424 */ /* 0x000fce00078e00ff */
[----:B------:R-:W-:Y:S05]  /*4a60*/  WARPSYNC.COLLECTIVE R15, `(.L_x_71) ;  /* 0x000000000f0c7348 */ /* 0x000fea0003c00000 */
[----:B------:R-:W-:Y:S02]  /*4a70*/  ELECT P6, UR62, PT ;  /* 0x00000000003e782f */ /* 0x000fe400038c0000 */
[----:B------:R-:W-:Y:S01]  /*4a80*/  MOV R14, UR62 ;  /* 0x0000003e000e7c02 */ /* 0x000fe20008000f00 */
[----:B------:R-:W-:Y:S10]  /*4a90*/  ENDCOLLECTIVE ;  /* 0x000000000000791b */ /* 0x000ff40003800000 */
.L_x_71:
[----:B------:R-:W-:Y:S05]  /*4aa0*/  BSYNC B1 ;  /* 0x0000000000017941 */ /* 0x000fea0003800000 */
.L_x_70:
[----:B------:R-:W-:Y:S05]  /*4ab0*/  BRA `(.L_x_72) ;  /* 0xffffffec00c07947 */ /* 0x000fea000383ffff */
.L_x_52:
[----:B0-----:R0:W1:Y:S02]  /*4ac0*/  SYNCS.PHASECHK.TRANS64.TRYWAIT P0, [R14+URZ+0x30], R3 ;  /* 0x000030030e0075a7 */ /* 0x001064000800017f */
[----:B-1----:R-:W-:Y:S05]  /*4ad0*/  @!P0 NANOSLEEP.SYNCS 0x989680 ;  /* 0x009896800000895d */ /* 0x002fea0003900000 */
[----:B------:R-:W1:Y:S02]  /*4ae0*/  @!P0 SYNCS.PHASECHK.TRANS64 P0, [R14+URZ+0x30], R3 ;  /* 0x000030030e0085a7 */ /* 0x000e64000800007f */
[----:B-1----:R-:W-:Y:S05]  /*4af0*/  @!P0 BRA `(.L_x_52) ;  /* 0xfffffffc00f08947 */ /* 0x002fea000383ffff */
[----:B------:R-:W-:Y:S05]  /*4b00*/  BRA `(.L_x_73) ;  /* 0xffffffec00f87947 */ /* 0x000fea000383ffff */
.L_x_60:
[----:B------:R-:W-:Y:S01]  /*4b10*/  BSSY B0, `(.L_x_74) ;  /* 0x0000006000007945 */ /* 0x000fe20003800000 */
[----:B------:R-:W-:-:S07]  /*4b20*/  IMAD.MOV.U32 R15, RZ, RZ, -0x1 ;  /* 0xffffffffff0f7424 */ /* 0x000fce00078e00ff */
[----:B------:R-:W-:Y:S05]  /*4b30*/  WARPSYNC.COLLECTIVE R15, `(.L_x_75) ;  /* 0x000000000f0c7348 */ /* 0x000fea0003c00000 */
[----:B------:R-:W-:Y:S02]  /*4b40*/  ELECT P6, UR62, PT ;  /* 0x00000000003e782f */ /* 0x000fe400038c0000 */
[----:B------:R-:W-:Y:S01]  /*4b50*/  MOV R14, UR62 ;  /* 0x0000003e000e7c02 */ /* 0x000fe20008000f00 */
[----:B------:R-:W-:Y:S10]  /*4b60*/  ENDCOLLECTIVE ;  /* 0x000000000000791b */ /* 0x000ff40003800000 */
.L_x_75:
[----:B------:R-:W-:Y:S05]  /*4b70*/  BSYNC B0 ;  /* 0x0000000000007941 */ /* 0x000fea0003800000 */
.L_x_74:
[----:B------:R-:W-:Y:S05]  /*4b80*/  BRA `(.L_x_76) ;  /* 0xfffffff800887947 */ /* 0x000fea000383ffff */
.L_x_64:
[----:B0-----:R0:W1:Y:S02]  /*4b90*/  SYNCS.PHASECHK.TRANS64.TRYWAIT P0, [R7+URZ], R2 ;  /* 0x00000002070075a7 */ /* 0x001064000800017f */
[----:B-1----:R-:W-:Y:S05]  /*4ba0*/  @!P0 NANOSLEEP.SYNCS 0x989680 ;  /* 0x009896800000895d */ /* 0x002fea0003900000 */
[----:B------:R-:W1:Y:S02]  /*4bb0*/  @!P0 SYNCS.PHASECHK.TRANS64 P0, [R7+URZ], R2 ;  /* 0x00000002070085a7 */ /* 0x000e64000800007f */
[----:B-1----:R-:W-:Y:S05]  /*4bc0*/  @!P0 BRA `(.L_x_64) ;  /* 0xfffffffc00f08947 */ /* 0x002fea000383ffff */
[----:B------:R-:W-:Y:S05]  /*4bd0*/  BRA `(.L_x_77) ;  /* 0xfffffff800c87947 */ /* 0x000fea000383ffff */
.L_x_65:
[----:B0-----:R0:W1:Y:S02]  /*4be0*/  SYNCS.PHASECHK.TRANS64.TRYWAIT P0, [R9+URZ], R4 ;  /* 0x00000004090075a7 */ /* 0x001064000800017f */
[----:B-1----:R-:W-:Y:S05]  /*4bf0*/  @!P0 NANOSLEEP.SYNCS 0x989680 ;  /* 0x009896800000895d */ /* 0x002fea0003900000 */
[----:B------:R-:W1:Y:S02]  /*4c00*/  @!P0 SYNCS.PHASECHK.TRANS64 P0, [R9+URZ], R4 ;  /* 0x00000004090085a7 */ /* 0x000e64000800007f */
[----:B-1----:R-:W-:Y:S05]  /*4c10*/  @!P0 BRA `(.L_x_65) ;  /* 0xfffffffc00f08947 */ /* 0x002fea000383ffff */
[----:B------:R-:W-:Y:S05]  /*4c20*/  BRA `(.L_x_78) ;  /* 0xfffffff800d87947 */ /* 0x000fea000383ffff */
.L_x_66:
[----:B0-----:R0:W1:Y:S02]  /*4c30*/  SYNCS.PHASECHK.TRANS64.TRYWAIT P0, [R6+URZ], R5 ;  /* 0x00000005060075a7 */ /* 0x001064000800017f */
[----:B-1----:R-:W-:Y:S05]  /*4c40*/  @!P0 NANOSLEEP.SYNCS 0x989680 ;  /* 0x009896800000895d */ /* 0x002fea0003900000 */
[----:B------:R-:W1:Y:S02]  /*4c50*/  @!P0 SYNCS.PHASECHK.TRANS64 P0, [R6+URZ], R5 ;  /* 0x00000005060085a7 */ /* 0x000e64000800007f */
[----:B-1----:R-:W-:Y:S05]  /*4c60*/  @!P0 BRA `(.L_x_66) ;  /* 0xfffffffc00f08947 */ /* 0x002fea000383ffff */
[----:B------:R-:W-:Y:S05]  /*4c70*/  BRA `(.L_x_79) ;  /* 0xfffffff800e87947 */ /* 0x000fea000383ffff */
.L_x_67:
[----:B0-----:R0:W1:Y:S02]  /*4c80*/  SYNCS.PHASECHK.TRANS64.TRYWAIT P0, [R9+URZ], R4 ;  /* 0x00000004090075a7 */ /* 0x001064000800017f */
[----:B-1----:R-:W-:Y:S05]  /*4c90*/  @!P0 NANOSLEEP.SYNCS 0x989680 ;  /* 0x009896800000895d */ /* 0x002fea0003900000 */
[----:B------:R-:W1:Y:S02]  /*4ca0*/  @!P0 SYNCS.PHASECHK.TRANS64 P0, [R9+URZ], R4 ;  /* 0x00000004090085a7 */ /* 0x000e64000800007f */
[----:B-1----:R-:W-:Y:S05]  /*4cb0*/  @!P0 BRA `(.L_x_67) ;  /* 0xfffffffc00f08947 */ /* 0x002fea000383ffff */
[----:B------:R-:W-:Y:S05]  /*4cc0*/  BRA `(.L_x_80) ;  /* 0xfffffff800f87947 */ /* 0x000fea000383ffff */
.L_x_68:
[----:B-1----:R1:W2:Y:S02]  /*4cd0*/  SYNCS.PHASECHK.TRANS64.TRYWAIT P0, [R6+URZ], R5 ;  /* 0x00000005060075a7 */ /* 0x0022a4000800017f */
[----:B--2---:R-:W-:Y:S05]  /*4ce0*/  @!P0 NANOSLEEP.SYNCS 0x989680 ;  /* 0x009896800000895d */ /* 0x004fea0003900000 */
[----:B------:R-:W2:Y:S02]  /*4cf0*/  @!P0 SYNCS.PHASECHK.TRANS64 P0, [R6+URZ], R5 ;  /* 0x00000005060085a7 */ /* 0x000ea4000800007f */
[----:B--2---:R-:W-:Y:S05]  /*4d00*/  @!P0 BRA `(.L_x_68) ;  /* 0xfffffffc00f08947 */ /* 0x004fea000383ffff */
[----:B------:R-:W-:Y:S05]  /*4d10*/  BRA `(.L_x_81) ;  /* 0xfffffffc00007947 */ /* 0x000fea000383ffff */
.L_x_82:
[----:B------:R-:W-:-:S00]  /*4d20*/  BRA `(.L_x_82) ;  /* 0xfffffffc00fc7947 */ /* 0x000fc0000383ffff */
[----:B------:R-:W-:-:S00]  /*4d30*/  NOP ;  /* 0x0000000000007918 */ /* 0x000fc00000000000 */
        /* <DEDUP_REMOVED lines=12> */
.L_x_83:


//--------------------- .nv.global.init           --------------------------
	.section	.nv.global.init,"aw",@progbits
.nv.global.init:
	.type		$str$22,@object
	.size		$str$22,($str$23 - $str$22)
$str$22:
        /*0000*/ 	.byte	0x6b, 0x5f, 0x74, 0x69, 0x6c, 0x65, 0x5f, 0x63, 0x6f, 0x75, 0x6e, 0x74, 0x20, 0x3e, 0x3d, 0x20
        /*0010*/ 	.byte	0x31, 0x00
	.type		$str$23,@object
	.size		$str$23,(__unnamed_1 - $str$23)
$str$23:
        /*0012*/ 	.byte	0x2f, 0x74, 0x6d, 0x70, 0x2f, 0x63, 0x75, 0x74, 0x6c, 0x61, 0x73, 0x73, 0x5f, 0x73, 0x77, 0x65
        /*0022*/ 	.byte	0x65, 0x70, 0x5f, 0x73, 0x72, 0x63, 0x2f, 0x69, 0x6e, 0x63, 0x6c, 0x75, 0x64, 0x65, 0x2f, 0x63
        /*0032*/ 	.byte	0x75, 0x74, 0x6c, 0x61, 0x73, 0x73, 0x2f, 0x67, 0x65, 0x6d, 0x6d, 0x2f, 0x63, 0x6f, 0x6c, 0x6c
        /*0042*/ 	.byte	0x65, 0x63, 0x74, 0x69, 0x76, 0x65, 0x2f, 0x73, 0x6d, 0x39, 0x30, 0x5f, 0x6d, 0x6d, 0x61, 0x5f
        /*0052*/ 	.byte	0x74, 0x6d, 0x61, 0x5f, 0x67, 0x6d, 0x6d, 0x61, 0x5f, 0x73, 0x73, 0x5f, 0x77, 0x61, 0x72, 0x70
        /*0062*/ 	.byte	0x73, 0x70, 0x65, 0x63, 0x69, 0x61, 0x6c, 0x69, 0x7a, 0x65, 0x64, 0x2e, 0x68, 0x70, 0x70, 0x00
	.type		__unnamed_1,@object
	.size		__unnamed_1,(.L_0 - __unnamed_1)
__unnamed_1:
        /*0072*/ 	.byte	0x76, 0x6f, 0x69, 0x64, 0x20, 0x63, 0x75, 0x74, 0x6c, 0x61, 0x73, 0x73, 0x3a, 0x3a, 0x67, 0x65
        /* <DEDUP_REMOVED lines=180> */
.L_0:


//--------------------- .nv.shared._ZN7cutlass13device_kernelINS_4gemm6kernel13GemmUniversalIN4cute5tupleIJiiiiEEENS1_10collective13CollectiveMmaINS1_34MainloopSm90TmaGmmaWarpSpecializedILi6ENS5_IJNS4_1CILi2EEENSA_ILi1EEESC_EEENS1_35KernelTmaWarpSpecializedCooperativeEEENS5_IJNSA_ILi128EEENSA_ILi8EEESG_EEENS_6half_tENS5_IJlSC_lEEESJ_SK_NS4_8TiledMMAINS4_8MMA_AtomIJNS4_4SM904GMMA24MMA_64x8x16_F32F16F16_SSILNSO_5MajorE0ELSQ_0ELNSO_7ScaleInE1ELSR_1EEEEEENS4_6LayoutISD_NS5_IJSC_NSA_ILi0EEESV_EEEEENS5_IJNS4_10UnderscoreESY_SY_EEEEENS4_13SM90_TMA_LOADENS4_14ComposedLayoutINS4_7SwizzleILi3ELi4ELi3EEENS4_18smem_ptr_flag_bitsILi16EEENSU_INS5_IJSH_NSA_ILi64EEEEEENS5_IJS17_SC_EEEEEEEvNS4_8identityENS4_23SM90_TMA_LOAD_MULTICASTES1B_vS1C_EENS_8epilogue10collective6detail29Sm90TmaWarpSpecializedAdapterINS1G_15DefaultEpilogueISJ_SK_SK_NS1F_6thread17LinearCombinationISJ_Li1EffLNS1K_9ScaleType4KindE0ELNS_15FloatRoundStyleE2ESJ_EENS1_15EpilogueDefaultEEEEEvvEEEEvNT_6ParamsE --------------------------
	.section	.nv.shared._ZN7cutlass13device_kernelINS_4gemm6kernel13GemmUniversalIN4cute5tupleIJiiiiEEENS1_10collective13CollectiveMmaINS1_34MainloopSm90TmaGmmaWarpSpecializedILi6ENS5_IJNS4_1CILi2EEENSA_ILi1EEESC_EEENS1_35KernelTmaWarpSpecializedCooperativeEEENS5_IJNSA_ILi128EEENSA_ILi8EEESG_EEENS_6half_tENS5_IJlSC_lEEESJ_SK_NS4_8TiledMMAINS4_8MMA_AtomIJNS4_4SM904GMMA24MMA_64x8x16_F32F16F16_SSILNSO_5MajorE0ELSQ_0ELNSO_7ScaleInE1ELSR_1EEEEEENS4_6LayoutISD_NS5_IJSC_NSA_ILi0EEESV_EEEEENS5_IJNS4_10UnderscoreESY_SY_EEEEENS4_13SM90_TMA_LOADENS4_14ComposedLayoutINS4_7SwizzleILi3ELi4ELi3EEENS4_18smem_ptr_flag_bitsILi16EEENSU_INS5_IJSH_NSA_ILi64EEEEEENS5_IJS17_SC_EEEEEEEvNS4_8identityENS4_23SM90_TMA_LOAD_MULTICASTES1B_vS1C_EENS_8epilogue10collective6detail29Sm90TmaWarpSpecializedAdapterINS1G_15DefaultEpilogueISJ_SK_SK_NS1F_6thread17LinearCombinationISJ_Li1EffLNS1K_9ScaleType4KindE0ELNS_15FloatRoundStyleE2ESJ_EENS1_15EpilogueDefaultEEEEEvvEEEEvNT_6ParamsE,"aw",@nobits
	.sectionflags	@""
	.align	16
	.zero		1024


//--------------------- .nv.shared.reserved.0     --------------------------
	.section	.nv.shared.reserved.0,"aw",@nobits
	.weak		__nv_reservedSMEM_offset_0_alias
	.size		__nv_reservedSMEM_offset_0_alias, 0, 0
	.other		__nv_reservedSMEM_offset_0_alias,@"STO_CUDA_RESERVED_SHARED STV_DEFAULT"
__nv_reservedSMEM_offset_0_alias:
	.zero		0


//--------------------- .nv.global                --------------------------
	.section	.nv.global,"aw",@nobits
.nv.global:
	.type		_ZN40_INTERNAL_50e5173c_4_k_cu_89c1de20_120994cute1_E,@object
	.size		_ZN40_INTERNAL_50e5173c_4_k_cu_89c1de20_120994cute1_E,(_ZN40_INTERNAL_50e5173c_4_k_cu_89c1de20_120994cuda3std3__45__cpo6cbeginE - _ZN40_INTERNAL_50e5173c_4_k_cu_89c1de20_120994cute1_E)
_ZN40_INTERNAL_50e5173c_4_k_cu_89c1de20_120994cute1_E:
	.zero		1
	.type		_ZN40_INTERNAL_50e5173c_4_k_cu_89c1de20_120994cuda3std3__45__cpo6cbeginE,@object
	.size		_ZN40_INTERNAL_50e5173c_4_k_cu_89c1de20_120994cuda3std3__45__cpo6cbeginE,(_ZN40_INTERNAL_50e5173c_4_k_cu_89c1de20_120994cuda3std3__48in_placeE - _ZN40_INTERNAL_50e5173c_4_k_cu_89c1de20_120994cuda3std3__45__cpo6cbeginE)
_ZN40_INTERNAL_50e5173c_4_k_cu_89c1de20_120994cuda3std3__45__cpo6cbeginE:
	.zero		1
	.type		_ZN40_INTERNAL_50e5173c_4_k_cu_89c1de20_120994cuda3std3__48in_placeE,@object
	.size		_ZN40_INTERNAL_50e5173c_4_k_cu_89c1de20_120994cuda3std3__48in_placeE,(_ZN40_INTERNAL_50e5173c_4_k_cu_89c1de20_120994cuda3std6ranges3__45__cpo9iter_moveE - _ZN40_INTERNAL_50e5173c_4_k_cu_89c1de20_120994cuda3std3__48in_placeE)
_ZN40_INTERNAL_50e5173c_4_k_cu_89c1de20_120994cuda3std3__48in_placeE:
	.zero		1
	.type		_ZN40_INTERNAL_50e5173c_4_k_cu_89c1de20_120994cuda3std6ranges3__45__cpo9iter_moveE,@object
	.size		_ZN40_INTERNAL_50e5173c_4_k_cu_89c1de20_120994cuda3std6ranges3__45__cpo9iter_moveE,(_ZN40_INTERNAL_50e5173c_4_k_cu_89c1de20_120994cuda3std3__45__cpo5beginE - _ZN40_INTERNAL_50e5173c_4_k_cu_89c1de20_120994cuda3std6ranges3__45__cpo9iter_moveE)
_ZN40_INTERNAL_50e5173c_4_k_cu_89c1de20_120994cuda3std6ranges3__45__cpo9iter_moveE:
	.zero		1
	.type		_ZN40_INTERNAL_50e5173c_4_k_cu_89c1de20_120994cuda3std3__45__cpo5beginE,@object
	.size		_ZN40_INTERNAL_50e5173c_4_k_cu_89c1de20_120994cuda3std3__45__cpo5beginE,(_ZN40_INTERNAL_50e5173c_4_k_cu_89c1de20_120994cuda3std3__442_GLOBAL__N__50e5173c_4_k_cu_89c1de20_120996ignoreE - _ZN40_INTERNAL_50e5173c_4_k_cu_89c1de20_120994cuda3std3__45__cpo5beginE)
_ZN40_INTERNAL_50e5173c_4_k_cu_89c1de20_120994cuda3std3__45__cpo5beginE:
	.zero		1
	.type		_ZN40_INTERNAL_50e5173c_4_k_cu_89c1de20_120994cuda3std3__442_GLOBAL__N__50e5173c_4_k_cu_89c1de20_120996ignoreE,@object
	.size		_ZN40_INTERNAL_50e5173c_4_k_cu_89c1de20_120994cuda3std3__442_GLOBAL__N__50e5173c_4_k_cu_89c1de20_120996ignoreE,(_ZN40_INTERNAL_50e5173c_4_k_cu_89c1de20_120994cute7productE - _ZN40_INTERNAL_50e5173c_4_k_cu_89c1de20_120994cuda3std3__442_GLOBAL__N__50e5173c_4_k_cu_89c1de20_120996ignoreE)
_ZN40_INTERNAL_50e5173c_4_k_cu_89c1de20_120994cuda3std3__442_GLOBAL__N__50e5173c_4_k_cu_89c1de20_120996ignoreE:
	.zero		1
	.type		_ZN40_INTERNAL_50e5173c_4_k_cu_89c1de20_120994cute7productE,@object
	.size		_ZN40_INTERNAL_50e5173c_4_k_cu_89c1de20_120994cute7productE,(_ZN40_INTERNAL_50e5173c_4_k_cu_89c1de20_120994cuda3std3__45__cpo3endE - _ZN40_INTERNAL_50e5173c_4_k_cu_89c1de20_120994cute7productE)
_ZN40_INTERNAL_50e5173c_4_k_cu_89c1de20_120994cute7productE:
	.zero		1
	.type		_ZN40_INTERNAL_50e5173c_4_k_cu_89c1de20_120994cuda3std3__45__cpo3endE,@object
	.size		_ZN40_INTERNAL_50e5173c_4_k_cu_89c1de20_120994cuda3std3__45__cpo3endE,(_ZN40_INTERNAL_50e5173c_4_k_cu_89c1de20_120994cuda3std3__419piecewise_constructE - _ZN40_INTERNAL_50e5173c_4_k_cu_89c1de20_120994cuda3std3__45__cpo3endE)
_ZN40_INTERNAL_50e5173c_4_k_cu_89c1de20_120994cuda3std3__45__cpo3endE:
	.zero		1
	.type		_ZN40_INTERNAL_50e5173c_4_k_cu_89c1de20_120994cuda3std3__419piecewise_constructE,@object
	.size		_ZN40_INTERNAL_50e5173c_4_k_cu_89c1de20_120994cuda3std3__419piecewise_constructE,(_ZN40_INTERNAL_50e5173c_4_k_cu_89c1de20_120994cuda3std3__45__cpo4cendE - _ZN40_INTERNAL_50e5173c_4_k_cu_89c1de20_120994cuda3std3__419piecewise_constructE)
_ZN40_INTERNAL_50e5173c_4_k_cu_89c1de20_120994cuda3std3__419piecewise_constructE:
	.zero		1
	.type		_ZN40_INTERNAL_50e5173c_4_k_cu_89c1de20_120994cuda3std3__45__cpo4cendE,@object
	.size		_ZN40_INTERNAL_50e5173c_4_k_cu_89c1de20_120994cuda3std3__45__cpo4cendE,(_ZN40_INTERNAL_50e5173c_4_k_cu_89c1de20_120994cuda3std6ranges3__45__cpo4swapE - _ZN40_INTERNAL_50e5173c_4_k_cu_89c1de20_120994cuda3std3__45__cpo4cendE)
_ZN40_INTERNAL_50e5173c_4_k_cu_89c1de20_120994cuda3std3__45__cpo4cendE:
	.zero		1
	.type		_ZN40_INTERNAL_50e5173c_4_k_cu_89c1de20_120994cuda3std6ranges3__45__cpo4swapE,@object
	.size		_ZN40_INTERNAL_50e5173c_4_k_cu_89c1de20_120994cuda3std6ranges3__45__cpo4swapE,(.L_8 - _ZN40_INTERNAL_50e5173c_4_k_cu_89c1de20_120994cuda3std6ranges3__45__cpo4swapE)
_ZN40_INTERNAL_50e5173c_4_k_cu_89c1de20_120994cuda3std6ranges3__45__cpo4swapE:
	.zero		1
.L_8:


//--------------------- .nv.constant0._ZN7cutlass13device_kernelINS_4gemm6kernel13GemmUniversalIN4cute5tupleIJiiiiEEENS1_10collective13CollectiveMmaINS1_34MainloopSm90TmaGmmaWarpSpecializedILi6ENS5_IJNS4_1CILi2EEENSA_ILi1EEESC_EEENS1_35KernelTmaWarpSpecializedCooperativeEEENS5_IJNSA_ILi128EEENSA_ILi8EEESG_EEENS_6half_tENS5_IJlSC_lEEESJ_SK_NS4_8TiledMMAINS4_8MMA_AtomIJNS4_4SM904GMMA24MMA_64x8x16_F32F16F16_SSILNSO_5MajorE0ELSQ_0ELNSO_7ScaleInE1ELSR_1EEEEEENS4_6LayoutISD_NS5_IJSC_NSA_ILi0EEESV_EEEEENS5_IJNS4_10UnderscoreESY_SY_EEEEENS4_13SM90_TMA_LOADENS4_14ComposedLayoutINS4_7SwizzleILi3ELi4ELi3EEENS4_18smem_ptr_flag_bitsILi16EEENSU_INS5_IJSH_NSA_ILi64EEEEEENS5_IJS17_SC_EEEEEEEvNS4_8identityENS4_23SM90_TMA_LOAD_MULTICASTES1B_vS1C_EENS_8epilogue10collective6detail29Sm90TmaWarpSpecializedAdapterINS1G_15DefaultEpilogueISJ_SK_SK_NS1F_6thread17LinearCombinationISJ_Li1EffLNS1K_9ScaleType4KindE0ELNS_15FloatRoundStyleE2ESJ_EENS1_15EpilogueDefaultEEEEEvvEEEEvNT_6ParamsE --------------------------
	.section	.nv.constant0._ZN7cutlass13device_kernelINS_4gemm6kernel13GemmUniversalIN4cute5tupleIJiiiiEEENS1_10collective13CollectiveMmaINS1_34MainloopSm90TmaGmmaWarpSpecializedILi6ENS5_IJNS4_1CILi2EEENSA_ILi1EEESC_EEENS1_35KernelTmaWarpSpecializedCooperativeEEENS5_IJNSA_ILi128EEENSA_ILi8EEESG_EEENS_6half_tENS5_IJlSC_lEEESJ_SK_NS4_8TiledMMAINS4_8MMA_AtomIJNS4_4SM904GMMA24MMA_64x8x16_F32F16F16_SSILNSO_5MajorE0ELSQ_0ELNSO_7ScaleInE1ELSR_1EEEEEENS4_6LayoutISD_NS5_IJSC_NSA_ILi0EEESV_EEEEENS5_IJNS4_10UnderscoreESY_SY_EEEEENS4_13SM90_TMA_LOADENS4_14ComposedLayoutINS4_7SwizzleILi3ELi4ELi3EEENS4_18smem_ptr_flag_bitsILi16EEENSU_INS5_IJSH_NSA_ILi64EEEEEENS5_IJS17_SC_EEEEEEEvNS4_8identityENS4_23SM90_TMA_LOAD_MULTICASTES1B_vS1C_EENS_8epilogue10collective6detail29Sm90TmaWarpSpecializedAdapterINS1G_15DefaultEpilogueISJ_SK_SK_NS1F_6thread17LinearCombinationISJ_Li1EffLNS1K_9ScaleType4KindE0ELNS_15FloatRoundStyleE2ESJ_EENS1_15EpilogueDefaultEEEEEvvEEEEvNT_6ParamsE,"a",@progbits
	.sectionflags	@""
	.align	4
.nv.constant0._ZN7cutlass13device_kernelINS_4gemm6kernel13GemmUniversalIN4cute5tupleIJiiiiEEENS1_10collective13CollectiveMmaINS1_34MainloopSm90TmaGmmaWarpSpecializedILi6ENS5_IJNS4_1CILi2EEENSA_ILi1EEESC_EEENS1_35KernelTmaWarpSpecializedCooperativeEEENS5_IJNSA_ILi128EEENSA_ILi8EEESG_EEENS_6half_tENS5_IJlSC_lEEESJ_SK_NS4_8TiledMMAINS4_8MMA_AtomIJNS4_4SM904GMMA24MMA_64x8x16_F32F16F16_SSILNSO_5MajorE0ELSQ_0ELNSO_7ScaleInE1ELSR_1EEEEEENS4_6LayoutISD_NS5_IJSC_NSA_ILi0EEESV_EEEEENS5_IJNS4_10UnderscoreESY_SY_EEEEENS4_13SM90_TMA_LOADENS4_14ComposedLayoutINS4_7SwizzleILi3ELi4ELi3EEENS4_18smem_ptr_flag_bitsILi16EEENSU_INS5_IJSH_NSA_ILi64EEEEEENS5_IJS17_SC_EEEEEEEvNS4_8identityENS4_23SM90_TMA_LOAD_MULTICASTES1B_vS1C_EENS_8epilogue10collective6detail29Sm90TmaWarpSpecializedAdapterINS1G_15DefaultEpilogueISJ_SK_SK_NS1F_6thread17LinearCombinationISJ_Li1EffLNS1K_9ScaleType4KindE0ELNS_15FloatRoundStyleE2ESJ_EENS1_15EpilogueDefaultEEEEEvvEEEEvNT_6ParamsE:
	.zero		1664


//--------------------- SYMBOLS --------------------------

	.type		.nv.reservedSmem.offset0,@object
	.size		.nv.reservedSmem.offset0,0x4
	.type		__assertfail,@function
